//
// Generated by NVIDIA NVVM Compiler
//
// Compiler Build ID: CL-36424714
// Cuda compilation tools, release 13.0, V13.0.88
// Based on NVVM 20.0.0
//

.version 9.0
.target sm_100
.address_size 64

	// .globl	add

.visible .entry add(
	.param .u64 .ptr .align 1 add_param_0,
	.param .u64 .ptr .align 1 add_param_1,
	.param .u64 .ptr .align 1 add_param_2
)
{
	.reg .b32 	%r<8>;
	.reg .b32 	%f<4>;
	.reg .b64 	%rd<11>;

	ld.param.u64 	%rd1, [add_param_0];
	ld.param.u64 	%rd2, [add_param_1];
	ld.param.u64 	%rd3, [add_param_2];
	cvta.to.global.u64 	%rd4, %rd3;
	cvta.to.global.u64 	%rd5, %rd2;
	cvta.to.global.u64 	%rd6, %rd1;
	mov.u32 	%r1, %tid.x;
	mov.u32 	%r2, %tid.y;
	mov.u32 	%r3, %ntid.x;
	mov.u32 	%r4, %ctaid.x;
	mov.u32 	%r5, %ntid.y;
	mad.lo.s32 	%r6, %r5, %r4, %r2;
	mad.lo.s32 	%r7, %r6, %r3, %r1;
	mul.wide.s32 	%rd7, %r7, 4;
	add.s64 	%rd8, %rd6, %rd7;
	ld.global.f32 	%f1, [%rd8];
	add.s64 	%rd9, %rd5, %rd7;
	ld.global.f32 	%f2, [%rd9];
	add.f32 	%f3, %f1, %f2;
	add.s64 	%rd10, %rd4, %rd7;
	st.global.f32 	[%rd10], %f3;
	ret;

}
	// .globl	sub
.visible .entry sub(
	.param .u64 .ptr .align 1 sub_param_0,
	.param .u64 .ptr .align 1 sub_param_1,
	.param .u64 .ptr .align 1 sub_param_2
)
{
	.reg .b32 	%r<8>;
	.reg .b32 	%f<4>;
	.reg .b64 	%rd<11>;

	ld.param.u64 	%rd1, [sub_param_0];
	ld.param.u64 	%rd2, [sub_param_1];
	ld.param.u64 	%rd3, [sub_param_2];
	cvta.to.global.u64 	%rd4, %rd3;
	cvta.to.global.u64 	%rd5, %rd2;
	cvta.to.global.u64 	%rd6, %rd1;
	mov.u32 	%r1, %tid.x;
	mov.u32 	%r2, %tid.y;
	mov.u32 	%r3, %ntid.x;
	mov.u32 	%r4, %ctaid.x;
	mov.u32 	%r5, %ntid.y;
	mad.lo.s32 	%r6, %r5, %r4, %r2;
	mad.lo.s32 	%r7, %r6, %r3, %r1;
	mul.wide.s32 	%rd7, %r7, 4;
	add.s64 	%rd8, %rd6, %rd7;
	ld.global.f32 	%f1, [%rd8];
	add.s64 	%rd9, %rd5, %rd7;
	ld.global.f32 	%f2, [%rd9];
	sub.f32 	%f3, %f1, %f2;
	add.s64 	%rd10, %rd4, %rd7;
	st.global.f32 	[%rd10], %f3;
	ret;

}
	// .globl	dot
.visible .entry dot(
	.param .u64 .ptr .align 1 dot_param_0,
	.param .u64 .ptr .align 1 dot_param_1,
	.param .u64 .ptr .align 1 dot_param_2,
	.param .u32 dot_param_3,
	.param .u32 dot_param_4,
	.param .u32 dot_param_5,
	.param .u32 dot_param_6
)
{
	.reg .pred 	%p<10>;
	.reg .b32 	%r<44>;
	.reg .b32 	%f<68>;
	.reg .b64 	%rd<40>;

	ld.param.u64 	%rd5, [dot_param_0];
	ld.param.u64 	%rd6, [dot_param_1];
	ld.param.u64 	%rd4, [dot_param_2];
	ld.param.u32 	%r20, [dot_param_4];
	ld.param.u32 	%r21, [dot_param_5];
	ld.param.u32 	%r22, [dot_param_6];
	cvta.to.global.u64 	%rd1, %rd6;
	cvta.to.global.u64 	%rd2, %rd5;
	mov.u32 	%r23, %tid.x;
	mov.u32 	%r24, %tid.y;
	mov.u32 	%r25, %ntid.x;
	mov.u32 	%r26, %ctaid.x;
	mov.u32 	%r27, %ntid.y;
	mad.lo.s32 	%r28, %r27, %r26, %r24;
	mad.lo.s32 	%r1, %r28, %r25, %r23;
	rem.s32 	%r2, %r1, %r22;
	setp.lt.s32 	%p1, %r21, 1;
	mov.f32 	%f67, 0f00000000;
	@%p1 bra 	$L__BB2_12;
	div.s32 	%r30, %r1, %r22;
	mul.lo.s32 	%r3, %r30, %r20;
	and.b32  	%r4, %r21, 7;
	setp.lt.u32 	%p2, %r21, 8;
	mov.f32 	%f67, 0f00000000;
	mov.b32 	%r42, 0;
	@%p2 bra 	$L__BB2_4;
	and.b32  	%r42, %r21, 2147483640;
	neg.s32 	%r40, %r42;
	shl.b32 	%r7, %r22, 3;
	add.s64 	%rd3, %rd2, 16;
	mov.f32 	%f67, 0f00000000;
	mul.wide.s32 	%rd11, %r22, 4;
	mov.u32 	%r38, %r3;
	mov.u32 	%r39, %r2;
$L__BB2_3:
	.pragma "nounroll";
	mul.wide.s32 	%rd7, %r38, 4;
	add.s64 	%rd8, %rd3, %rd7;
	ld.global.f32 	%f17, [%rd8+-16];
	mul.wide.s32 	%rd9, %r39, 4;
	add.s64 	%rd10, %rd1, %rd9;
	ld.global.f32 	%f18, [%rd10];
	fma.rn.f32 	%f19, %f17, %f18, %f67;
	ld.global.f32 	%f20, [%rd8+-12];
	add.s64 	%rd12, %rd10, %rd11;
	ld.global.f32 	%f21, [%rd12];
	fma.rn.f32 	%f22, %f20, %f21, %f19;
	ld.global.f32 	%f23, [%rd8+-8];
	add.s64 	%rd13, %rd12, %rd11;
	ld.global.f32 	%f24, [%rd13];
	fma.rn.f32 	%f25, %f23, %f24, %f22;
	ld.global.f32 	%f26, [%rd8+-4];
	add.s64 	%rd14, %rd13, %rd11;
	ld.global.f32 	%f27, [%rd14];
	fma.rn.f32 	%f28, %f26, %f27, %f25;
	ld.global.f32 	%f29, [%rd8];
	add.s64 	%rd15, %rd14, %rd11;
	ld.global.f32 	%f30, [%rd15];
	fma.rn.f32 	%f31, %f29, %f30, %f28;
	ld.global.f32 	%f32, [%rd8+4];
	add.s64 	%rd16, %rd15, %rd11;
	ld.global.f32 	%f33, [%rd16];
	fma.rn.f32 	%f34, %f32, %f33, %f31;
	ld.global.f32 	%f35, [%rd8+8];
	add.s64 	%rd17, %rd16, %rd11;
	ld.global.f32 	%f36, [%rd17];
	fma.rn.f32 	%f37, %f35, %f36, %f34;
	ld.global.f32 	%f38, [%rd8+12];
	add.s64 	%rd18, %rd17, %rd11;
	ld.global.f32 	%f39, [%rd18];
	fma.rn.f32 	%f67, %f38, %f39, %f37;
	add.s32 	%r40, %r40, 8;
	add.s32 	%r39, %r39, %r7;
	add.s32 	%r38, %r38, 8;
	setp.ne.s32 	%p3, %r40, 0;
	@%p3 bra 	$L__BB2_3;
$L__BB2_4:
	setp.eq.s32 	%p4, %r4, 0;
	@%p4 bra 	$L__BB2_12;
	and.b32  	%r15, %r21, 3;
	setp.lt.u32 	%p5, %r4, 4;
	@%p5 bra 	$L__BB2_7;
	add.s32 	%r31, %r42, %r3;
	mul.wide.s32 	%rd19, %r31, 4;
	add.s64 	%rd20, %rd2, %rd19;
	ld.global.f32 	%f41, [%rd20];
	mad.lo.s32 	%r32, %r42, %r22, %r2;
	mul.wide.s32 	%rd21, %r32, 4;
	add.s64 	%rd22, %rd1, %rd21;
	ld.global.f32 	%f42, [%rd22];
	fma.rn.f32 	%f43, %f41, %f42, %f67;
	ld.global.f32 	%f44, [%rd20+4];
	mul.wide.s32 	%rd23, %r22, 4;
	add.s64 	%rd24, %rd22, %rd23;
	ld.global.f32 	%f45, [%rd24];
	fma.rn.f32 	%f46, %f44, %f45, %f43;
	ld.global.f32 	%f47, [%rd20+8];
	add.s64 	%rd25, %rd24, %rd23;
	ld.global.f32 	%f48, [%rd25];
	fma.rn.f32 	%f49, %f47, %f48, %f46;
	ld.global.f32 	%f50, [%rd20+12];
	add.s64 	%rd26, %rd25, %rd23;
	ld.global.f32 	%f51, [%rd26];
	fma.rn.f32 	%f67, %f50, %f51, %f49;
	add.s32 	%r42, %r42, 4;
$L__BB2_7:
	setp.eq.s32 	%p6, %r15, 0;
	@%p6 bra 	$L__BB2_12;
	setp.eq.s32 	%p7, %r15, 1;
	@%p7 bra 	$L__BB2_10;
	add.s32 	%r33, %r42, %r3;
	mul.wide.s32 	%rd27, %r33, 4;
	add.s64 	%rd28, %rd2, %rd27;
	ld.global.f32 	%f53, [%rd28];
	mad.lo.s32 	%r34, %r42, %r22, %r2;
	mul.wide.s32 	%rd29, %r34, 4;
	add.s64 	%rd30, %rd1, %rd29;
	ld.global.f32 	%f54, [%rd30];
	fma.rn.f32 	%f55, %f53, %f54, %f67;
	ld.global.f32 	%f56, [%rd28+4];
	mul.wide.s32 	%rd31, %r22, 4;
	add.s64 	%rd32, %rd30, %rd31;
	ld.global.f32 	%f57, [%rd32];
	fma.rn.f32 	%f67, %f56, %f57, %f55;
	add.s32 	%r42, %r42, 2;
$L__BB2_10:
	and.b32  	%r35, %r21, 1;
	setp.eq.b32 	%p8, %r35, 1;
	not.pred 	%p9, %p8;
	@%p9 bra 	$L__BB2_12;
	add.s32 	%r36, %r42, %r3;
	mul.wide.s32 	%rd33, %r36, 4;
	add.s64 	%rd34, %rd2, %rd33;
	ld.global.f32 	%f58, [%rd34];
	mad.lo.s32 	%r37, %r42, %r22, %r2;
	mul.wide.s32 	%rd35, %r37, 4;
	add.s64 	%rd36, %rd1, %rd35;
	ld.global.f32 	%f59, [%rd36];
	fma.rn.f32 	%f67, %f58, %f59, %f67;
$L__BB2_12:
	cvta.to.global.u64 	%rd37, %rd4;
	mul.wide.s32 	%rd38, %r1, 4;
	add.s64 	%rd39, %rd37, %rd38;
	st.global.f32 	[%rd39], %f67;
	ret;

}
	// .globl	add_scalar
.visible .entry add_scalar(
	.param .u64 .ptr .align 1 add_scalar_param_0,
	.param .u64 .ptr .align 1 add_scalar_param_1,
	.param .f32 add_scalar_param_2
)
{
	.reg .b32 	%r<8>;
	.reg .b32 	%f<4>;
	.reg .b64 	%rd<8>;

	ld.param.u64 	%rd1, [add_scalar_param_0];
	ld.param.u64 	%rd2, [add_scalar_param_1];
	ld.param.f32 	%f1, [add_scalar_param_2];
	cvta.to.global.u64 	%rd3, %rd2;
	cvta.to.global.u64 	%rd4, %rd1;
	mov.u32 	%r1, %tid.x;
	mov.u32 	%r2, %tid.y;
	mov.u32 	%r3, %ntid.x;
	mov.u32 	%r4, %ctaid.x;
	mov.u32 	%r5, %ntid.y;
	mad.lo.s32 	%r6, %r5, %r4, %r2;
	mad.lo.s32 	%r7, %r6, %r3, %r1;
	mul.wide.s32 	%rd5, %r7, 4;
	add.s64 	%rd6, %rd4, %rd5;
	ld.global.f32 	%f2, [%rd6];
	add.f32 	%f3, %f1, %f2;
	add.s64 	%rd7, %rd3, %rd5;
	st.global.f32 	[%rd7], %f3;
	ret;

}
	// .globl	sub_scalar
.visible .entry sub_scalar(
	.param .u64 .ptr .align 1 sub_scalar_param_0,
	.param .u64 .ptr .align 1 sub_scalar_param_1,
	.param .f32 sub_scalar_param_2
)
{
	.reg .b32 	%r<8>;
	.reg .b32 	%f<4>;
	.reg .b64 	%rd<8>;

	ld.param.u64 	%rd1, [sub_scalar_param_0];
	ld.param.u64 	%rd2, [sub_scalar_param_1];
	ld.param.f32 	%f1, [sub_scalar_param_2];
	cvta.to.global.u64 	%rd3, %rd2;
	cvta.to.global.u64 	%rd4, %rd1;
	mov.u32 	%r1, %tid.x;
	mov.u32 	%r2, %tid.y;
	mov.u32 	%r3, %ntid.x;
	mov.u32 	%r4, %ctaid.x;
	mov.u32 	%r5, %ntid.y;
	mad.lo.s32 	%r6, %r5, %r4, %r2;
	mad.lo.s32 	%r7, %r6, %r3, %r1;
	mul.wide.s32 	%rd5, %r7, 4;
	add.s64 	%rd6, %rd4, %rd5;
	ld.global.f32 	%f2, [%rd6];
	sub.f32 	%f3, %f2, %f1;
	add.s64 	%rd7, %rd3, %rd5;
	st.global.f32 	[%rd7], %f3;
	ret;

}
	// .globl	mul_scalar
.visible .entry mul_scalar(
	.param .u64 .ptr .align 1 mul_scalar_param_0,
	.param .u64 .ptr .align 1 mul_scalar_param_1,
	.param .f32 mul_scalar_param_2
)
{
	.reg .b32 	%r<8>;
	.reg .b32 	%f<4>;
	.reg .b64 	%rd<8>;

	ld.param.u64 	%rd1, [mul_scalar_param_0];
	ld.param.u64 	%rd2, [mul_scalar_param_1];
	ld.param.f32 	%f1, [mul_scalar_param_2];
	cvta.to.global.u64 	%rd3, %rd2;
	cvta.to.global.u64 	%rd4, %rd1;
	mov.u32 	%r1, %tid.x;
	mov.u32 	%r2, %tid.y;
	mov.u32 	%r3, %ntid.x;
	mov.u32 	%r4, %ctaid.x;
	mov.u32 	%r5, %ntid.y;
	mad.lo.s32 	%r6, %r5, %r4, %r2;
	mad.lo.s32 	%r7, %r6, %r3, %r1;
	mul.wide.s32 	%rd5, %r7, 4;
	add.s64 	%rd6, %rd4, %rd5;
	ld.global.f32 	%f2, [%rd6];
	mul.f32 	%f3, %f1, %f2;
	add.s64 	%rd7, %rd3, %rd5;
	st.global.f32 	[%rd7], %f3;
	ret;

}
	// .globl	div_scalar
.visible .entry div_scalar(
	.param .u64 .ptr .align 1 div_scalar_param_0,
	.param .u64 .ptr .align 1 div_scalar_param_1,
	.param .f32 div_scalar_param_2
)
{
	.reg .b32 	%r<8>;
	.reg .b32 	%f<4>;
	.reg .b64 	%rd<8>;

	ld.param.u64 	%rd1, [div_scalar_param_0];
	ld.param.u64 	%rd2, [div_scalar_param_1];
	ld.param.f32 	%f1, [div_scalar_param_2];
	cvta.to.global.u64 	%rd3, %rd2;
	cvta.to.global.u64 	%rd4, %rd1;
	mov.u32 	%r1, %tid.x;
	mov.u32 	%r2, %tid.y;
	mov.u32 	%r3, %ntid.x;
	mov.u32 	%r4, %ctaid.x;
	mov.u32 	%r5, %ntid.y;
	mad.lo.s32 	%r6, %r5, %r4, %r2;
	mad.lo.s32 	%r7, %r6, %r3, %r1;
	mul.wide.s32 	%rd5, %r7, 4;
	add.s64 	%rd6, %rd4, %rd5;
	ld.global.f32 	%f2, [%rd6];
	div.rn.f32 	%f3, %f2, %f1;
	add.s64 	%rd7, %rd3, %rd5;
	st.global.f32 	[%rd7], %f3;
	ret;

}
	// .globl	scalar_sub
.visible .entry scalar_sub(
	.param .u64 .ptr .align 1 scalar_sub_param_0,
	.param .u64 .ptr .align 1 scalar_sub_param_1,
	.param .f32 scalar_sub_param_2
)
{
	.reg .b32 	%r<8>;
	.reg .b32 	%f<4>;
	.reg .b64 	%rd<8>;

	ld.param.u64 	%rd1, [scalar_sub_param_0];
	ld.param.u64 	%rd2, [scalar_sub_param_1];
	ld.param.f32 	%f1, [scalar_sub_param_2];
	cvta.to.global.u64 	%rd3, %rd2;
	cvta.to.global.u64 	%rd4, %rd1;
	mov.u32 	%r1, %tid.x;
	mov.u32 	%r2, %tid.y;
	mov.u32 	%r3, %ntid.x;
	mov.u32 	%r4, %ctaid.x;
	mov.u32 	%r5, %ntid.y;
	mad.lo.s32 	%r6, %r5, %r4, %r2;
	mad.lo.s32 	%r7, %r6, %r3, %r1;
	mul.wide.s32 	%rd5, %r7, 4;
	add.s64 	%rd6, %rd4, %rd5;
	ld.global.f32 	%f2, [%rd6];
	sub.f32 	%f3, %f1, %f2;
	add.s64 	%rd7, %rd3, %rd5;
	st.global.f32 	[%rd7], %f3;
	ret;

}
	// .globl	scalar_div
.visible .entry scalar_div(
	.param .u64 .ptr .align 1 scalar_div_param_0,
	.param .u64 .ptr .align 1 scalar_div_param_1,
	.param .f32 scalar_div_param_2
)
{
	.reg .b32 	%r<8>;
	.reg .b32 	%f<4>;
	.reg .b64 	%rd<8>;

	ld.param.u64 	%rd1, [scalar_div_param_0];
	ld.param.u64 	%rd2, [scalar_div_param_1];
	ld.param.f32 	%f1, [scalar_div_param_2];
	cvta.to.global.u64 	%rd3, %rd2;
	cvta.to.global.u64 	%rd4, %rd1;
	mov.u32 	%r1, %tid.x;
	mov.u32 	%r2, %tid.y;
	mov.u32 	%r3, %ntid.x;
	mov.u32 	%r4, %ctaid.x;
	mov.u32 	%r5, %ntid.y;
	mad.lo.s32 	%r6, %r5, %r4, %r2;
	mad.lo.s32 	%r7, %r6, %r3, %r1;
	mul.wide.s32 	%rd5, %r7, 4;
	add.s64 	%rd6, %rd4, %rd5;
	ld.global.f32 	%f2, [%rd6];
	div.rn.f32 	%f3, %f1, %f2;
	add.s64 	%rd7, %rd3, %rd5;
	st.global.f32 	[%rd7], %f3;
	ret;

}


// ===== COMPILED SASS (sm_100) =====

	.target	sm_100

	.elftype	@"ET_EXEC"


//--------------------- .note.nv.tkinfo           --------------------------
	.section	.note.nv.tkinfo,"",@"SHT_NOTE"
	.sectionflags	@"SHF_NOTE_NV_TKINFO"
	.tkinfo
        /*0018*/ 	.word	0x00000002
        /*0030*/ 	.string	""
        /*0030*/ 	.string	"ptxas"
        /*0030*/ 	.string	"Cuda compilation tools, release 13.0, V13.0.88"
        /*0030*/ 	.string	"Build cuda_13.0.r13.0/compiler.36424714_0"
        /*0030*/ 	.string	"-arch sm_100 -m 64 "



//--------------------- .note.nv.cuinfo           --------------------------
	.section	.note.nv.cuinfo,"",@"SHT_NOTE"
	.sectionflags	@"SHF_NOTE_NV_CUINFO"
        /*0018*/ 	.short	0x0002
        /*001a*/ 	.short	0x0064
        /*001c*/ 	.short	0x0082
	.zero		2


//--------------------- .nv.info                  --------------------------
	.section	.nv.info,"",@"SHT_CUDA_INFO"
	.align	4


	//----- nvinfo : EIATTR_REGCOUNT
	.align		4
        /*0000*/ 	.byte	0x04, 0x2f
        /*0002*/ 	.short	(.L_1 - .L_0)
	.align		4
.L_0:
        /*0004*/ 	.word	index@(add)
        /*0008*/ 	.word	0x0000000c


	//----- nvinfo : EIATTR_FRAME_SIZE
	.align		4
.L_1:
        /*000c*/ 	.byte	0x04, 0x11
        /*000e*/ 	.short	(.L_3 - .L_2)
	.align		4
.L_2:
        /*0010*/ 	.word	index@(add)
        /*0014*/ 	.word	0x00000000


	//----- nvinfo : EIATTR_REGCOUNT
	.align		4
.L_3:
        /*0018*/ 	.byte	0x04, 0x2f
        /*001a*/ 	.short	(.L_5 - .L_4)
	.align		4
.L_4:
        /*001c*/ 	.word	index@(sub)
        /*0020*/ 	.word	0x0000000c


	//----- nvinfo : EIATTR_FRAME_SIZE
	.align		4
.L_5:
        /*0024*/ 	.byte	0x04, 0x11
        /*0026*/ 	.short	(.L_7 - .L_6)
	.align		4
.L_6:
        /*0028*/ 	.word	index@(sub)
        /*002c*/ 	.word	0x00000000


	//----- nvinfo : EIATTR_REGCOUNT
	.align		4
.L_7:
        /*0030*/ 	.byte	0x04, 0x2f
        /*0032*/ 	.short	(.L_9 - .L_8)
	.align		4
.L_8:
        /*0034*/ 	.word	index@(dot)
        /*0038*/ 	.word	0x00000020


	//----- nvinfo : EIATTR_FRAME_SIZE
	.align		4
.L_9:
        /*003c*/ 	.byte	0x04, 0x11
        /*003e*/ 	.short	(.L_11 - .L_10)
	.align		4
.L_10:
        /*0040*/ 	.word	index@(dot)
        /*0044*/ 	.word	0x00000000


	//----- nvinfo : EIATTR_REGCOUNT
	.align		4
.L_11:
        /*0048*/ 	.byte	0x04, 0x2f
        /*004a*/ 	.short	(.L_13 - .L_12)
	.align		4
.L_12:
        /*004c*/ 	.word	index@(add_scalar)
        /*0050*/ 	.word	0x0000000a


	//----- nvinfo : EIATTR_FRAME_SIZE
	.align		4
.L_13:
        /*0054*/ 	.byte	0x04, 0x11
        /*0056*/ 	.short	(.L_15 - .L_14)
	.align		4
.L_14:
        /*0058*/ 	.word	index@(add_scalar)
        /*005c*/ 	.word	0x00000000


	//----- nvinfo : EIATTR_REGCOUNT
	.align		4
.L_15:
        /*0060*/ 	.byte	0x04, 0x2f
        /*0062*/ 	.short	(.L_17 - .L_16)
	.align		4
.L_16:
        /*0064*/ 	.word	index@(sub_scalar)
        /*0068*/ 	.word	0x0000000a


	//----- nvinfo : EIATTR_FRAME_SIZE
	.align		4
.L_17:
        /*006c*/ 	.byte	0x04, 0x11
        /*006e*/ 	.short	(.L_19 - .L_18)
	.align		4
.L_18:
        /*0070*/ 	.word	index@(sub_scalar)
        /*0074*/ 	.word	0x00000000


	//----- nvinfo : EIATTR_REGCOUNT
	.align		4
.L_19:
        /*0078*/ 	.byte	0x04, 0x2f
        /*007a*/ 	.short	(.L_21 - .L_20)
	.align		4
.L_20:
        /*007c*/ 	.word	index@(mul_scalar)
        /*0080*/ 	.word	0x0000000a


	//----- nvinfo : EIATTR_FRAME_SIZE
	.align		4
.L_21:
        /*0084*/ 	.byte	0x04, 0x11
        /*0086*/ 	.short	(.L_23 - .L_22)
	.align		4
.L_22:
        /*0088*/ 	.word	index@(mul_scalar)
        /*008c*/ 	.word	0x00000000


	//----- nvinfo : EIATTR_REGCOUNT
	.align		4
.L_23:
        /*0090*/ 	.byte	0x04, 0x2f
        /*0092*/ 	.short	(.L_25 - .L_24)
	.align		4
.L_24:
        /*0094*/ 	.word	index@(div_scalar)
        /*0098*/ 	.word	0x00000010


	//----- nvinfo : EIATTR_FRAME_SIZE
	.align		4
.L_25:
        /*009c*/ 	.byte	0x04, 0x11
        /*009e*/ 	.short	(.L_27 - .L_26)
	.align		4
.L_26:
        /*00a0*/ 	.word	index@($__internal_1_$__cuda_sm3x_div_rn_noftz_f32_slowpath)
        /*00a4*/ 	.word	0x00000000


	//----- nvinfo : EIATTR_FRAME_SIZE
	.align		4
.L_27:
        /*00a8*/ 	.byte	0x04, 0x11
        /*00aa*/ 	.short	(.L_29 - .L_28)
	.align		4
.L_28:
        /*00ac*/ 	.word	index@(div_scalar)
        /*00b0*/ 	.word	0x00000000


	//----- nvinfo : EIATTR_REGCOUNT
	.align		4
.L_29:
        /*00b4*/ 	.byte	0x04, 0x2f
        /*00b6*/ 	.short	(.L_31 - .L_30)
	.align		4
.L_30:
        /*00b8*/ 	.word	index@(scalar_sub)
        /*00bc*/ 	.word	0x0000000a


	//----- nvinfo : EIATTR_FRAME_SIZE
	.align		4
.L_31:
        /*00c0*/ 	.byte	0x04, 0x11
        /*00c2*/ 	.short	(.L_33 - .L_32)
	.align		4
.L_32:
        /*00c4*/ 	.word	index@(scalar_sub)
        /*00c8*/ 	.word	0x00000000


	//----- nvinfo : EIATTR_REGCOUNT
	.align		4
.L_33:
        /*00cc*/ 	.byte	0x04, 0x2f
        /*00ce*/ 	.short	(.L_35 - .L_34)
	.align		4
.L_34:
        /*00d0*/ 	.word	index@(scalar_div)
        /*00d4*/ 	.word	0x00000010


	//----- nvinfo : EIATTR_FRAME_SIZE
	.align		4
.L_35:
        /*00d8*/ 	.byte	0x04, 0x11
        /*00da*/ 	.short	(.L_37 - .L_36)
	.align		4
.L_36:
        /*00dc*/ 	.word	index@($__internal_0_$__cuda_sm3x_div_rn_noftz_f32_slowpath)
        /*00e0*/ 	.word	0x00000000


	//----- nvinfo : EIATTR_FRAME_SIZE
	.align		4
.L_37:
        /*00e4*/ 	.byte	0x04, 0x11
        /*00e6*/ 	.short	(.L_39 - .L_38)
	.align		4
.L_38:
        /*00e8*/ 	.word	index@(scalar_div)
        /*00ec*/ 	.word	0x00000000


	//----- nvinfo : EIATTR_MIN_STACK_SIZE
	.align		4
.L_39:
        /*00f0*/ 	.byte	0x04, 0x12
        /*00f2*/ 	.short	(.L_41 - .L_40)
	.align		4
.L_40:
        /*00f4*/ 	.word	index@(scalar_div)
        /*00f8*/ 	.word	0x00000000


	//----- nvinfo : EIATTR_MIN_STACK_SIZE
	.align		4
.L_41:
        /*00fc*/ 	.byte	0x04, 0x12
        /*00fe*/ 	.short	(.L_43 - .L_42)
	.align		4
.L_42:
        /*0100*/ 	.word	index@(scalar_sub)
        /*0104*/ 	.word	0x00000000


	//----- nvinfo : EIATTR_MIN_STACK_SIZE
	.align		4
.L_43:
        /*0108*/ 	.byte	0x04, 0x12
        /*010a*/ 	.short	(.L_45 - .L_44)
	.align		4
.L_44:
        /*010c*/ 	.word	index@(div_scalar)
        /*0110*/ 	.word	0x00000000


	//----- nvinfo : EIATTR_MIN_STACK_SIZE
	.align		4
.L_45:
        /*0114*/ 	.byte	0x04, 0x12
        /*0116*/ 	.short	(.L_47 - .L_46)
	.align		4
.L_46:
        /*0118*/ 	.word	index@(mul_scalar)
        /*011c*/ 	.word	0x00000000


	//----- nvinfo : EIATTR_MIN_STACK_SIZE
	.align		4
.L_47:
        /*0120*/ 	.byte	0x04, 0x12
        /*0122*/ 	.short	(.L_49 - .L_48)
	.align		4
.L_48:
        /*0124*/ 	.word	index@(sub_scalar)
        /*0128*/ 	.word	0x00000000


	//----- nvinfo : EIATTR_MIN_STACK_SIZE
	.align		4
.L_49:
        /*012c*/ 	.byte	0x04, 0x12
        /*012e*/ 	.short	(.L_51 - .L_50)
	.align		4
.L_50:
        /*0130*/ 	.word	index@(add_scalar)
        /*0134*/ 	.word	0x00000000


	//----- nvinfo : EIATTR_MIN_STACK_SIZE
	.align		4
.L_51:
        /*0138*/ 	.byte	0x04, 0x12
        /*013a*/ 	.short	(.L_53 - .L_52)
	.align		4
.L_52:
        /*013c*/ 	.word	index@(dot)
        /*0140*/ 	.word	0x00000000


	//----- nvinfo : EIATTR_MIN_STACK_SIZE
	.align		4
.L_53:
        /*0144*/ 	.byte	0x04, 0x12
        /*0146*/ 	.short	(.L_55 - .L_54)
	.align		4
.L_54:
        /*0148*/ 	.word	index@(sub)
        /*014c*/ 	.word	0x00000000


	//----- nvinfo : EIATTR_MIN_STACK_SIZE
	.align		4
.L_55:
        /*0150*/ 	.byte	0x04, 0x12
        /*0152*/ 	.short	(.L_57 - .L_56)
	.align		4
.L_56:
        /*0154*/ 	.word	index@(add)
        /*0158*/ 	.word	0x00000000
.L_57:


//--------------------- .nv.compat                --------------------------
	.section	.nv.compat,"",@"SHT_CUDA_COMPAT_INFO"
	.align	4
        /*0000*/ 	.byte	0x02, 0x09, 0x00, 0x00, 0x02, 0x02, 0x01, 0x00, 0x02, 0x05, 0x05, 0x00, 0x03, 0x07, 0x01, 0x01
        /*0010*/ 	.byte	0x02, 0x03, 0x00, 0x00, 0x02, 0x06, 0x01, 0x00, 0x04, 0x0b, 0x08, 0x00, 0x01, 0x00, 0x00, 0x00
        /*0020*/ 	.byte	0x00, 0x00, 0x00, 0x00


//--------------------- .nv.info.scalar_div       --------------------------
	.section	.nv.info.scalar_div,"",@"SHT_CUDA_INFO"
	.sectionflags	@""
	.align	4


	//----- nvinfo : EIATTR_CUDA_API_VERSION
	.align		4
        /*0000*/ 	.byte	0x04, 0x37
        /*0002*/ 	.short	(.L_59 - .L_58)
.L_58:
        /*0004*/ 	.word	0x00000082


	//----- nvinfo : EIATTR_KPARAM_INFO
	.align		4
.L_59:
        /*0008*/ 	.byte	0x04, 0x17
        /*000a*/ 	.short	(.L_61 - .L_60)
.L_60:
        /*000c*/ 	.word	0x00000000
        /*0010*/ 	.short	0x0002
        /*0012*/ 	.short	0x0010
        /*0014*/ 	.byte	0x00, 0xf0, 0x11, 0x00


	//----- nvinfo : EIATTR_KPARAM_INFO
	.align		4
.L_61:
        /*0018*/ 	.byte	0x04, 0x17
        /*001a*/ 	.short	(.L_63 - .L_62)
.L_62:
        /*001c*/ 	.word	0x00000000
        /*0020*/ 	.short	0x0001
        /*0022*/ 	.short	0x0008
        /*0024*/ 	.byte	0x00, 0xf5, 0x21, 0x00


	//----- nvinfo : EIATTR_KPARAM_INFO
	.align		4
.L_63:
        /*0028*/ 	.byte	0x04, 0x17
        /*002a*/ 	.short	(.L_65 - .L_64)
.L_64:
        /*002c*/ 	.word	0x00000000
        /*0030*/ 	.short	0x0000
        /*0032*/ 	.short	0x0000
        /*0034*/ 	.byte	0x00, 0xf5, 0x21, 0x00


	//----- nvinfo : EIATTR_SPARSE_MMA_MASK
	.align		4
.L_65:
        /*0038*/ 	.byte	0x03, 0x50
        /*003a*/ 	.short	0x0000


	//----- nvinfo : EIATTR_MAXREG_COUNT
	.align		4
        /*003c*/ 	.byte	0x03, 0x1b
        /*003e*/ 	.short	0x00ff


	//----- nvinfo : EIATTR_MERCURY_ISA_VERSION
	.align		4
        /*0040*/ 	.byte	0x03, 0x5f
        /*0042*/ 	.short	0x0101


	//----- nvinfo : EIATTR_VRC_CTA_INIT_COUNT
	.align		4
        /*0044*/ 	.byte	0x02, 0x4a
	.zero		1
	.zero		1


	//----- nvinfo : EIATTR_EXIT_INSTR_OFFSETS
	.align		4
        /*0048*/ 	.byte	0x04, 0x1c
        /*004a*/ 	.short	(.L_67 - .L_66)


	//   ....[0]....
.L_66:
        /*004c*/ 	.word	0x000001e0


	//----- nvinfo : EIATTR_CRS_STACK_SIZE
	.align		4
.L_67:
        /*0050*/ 	.byte	0x04, 0x1e
        /*0052*/ 	.short	(.L_69 - .L_68)
.L_68:
        /*0054*/ 	.word	0x00000000


	//----- nvinfo : EIATTR_CBANK_PARAM_SIZE
	.align		4
.L_69:
        /*0058*/ 	.byte	0x03, 0x19
        /*005a*/ 	.short	0x0014


	//----- nvinfo : EIATTR_PARAM_CBANK
	.align		4
        /*005c*/ 	.byte	0x04, 0x0a
        /*005e*/ 	.short	(.L_71 - .L_70)
	.align		4
.L_70:
        /*0060*/ 	.word	index@(.nv.constant0.scalar_div)
        /*0064*/ 	.short	0x0380
        /*0066*/ 	.short	0x0014


	//----- nvinfo : EIATTR_SW_WAR
	.align		4
.L_71:
        /*0068*/ 	.byte	0x04, 0x36
        /*006a*/ 	.short	(.L_73 - .L_72)
.L_72:
        /*006c*/ 	.word	0x00000008
.L_73:


//--------------------- .nv.info.scalar_sub       --------------------------
	.section	.nv.info.scalar_sub,"",@"SHT_CUDA_INFO"
	.sectionflags	@""
	.align	4


	//----- nvinfo : EIATTR_CUDA_API_VERSION
	.align		4
        /*0000*/ 	.byte	0x04, 0x37
        /*0002*/ 	.short	(.L_75 - .L_74)
.L_74:
        /*0004*/ 	.word	0x00000082


	//----- nvinfo : EIATTR_KPARAM_INFO
	.align		4
.L_75:
        /*0008*/ 	.byte	0x04, 0x17
        /*000a*/ 	.short	(.L_77 - .L_76)
.L_76:
        /*000c*/ 	.word	0x00000000
        /*0010*/ 	.short	0x0002
        /*0012*/ 	.short	0x0010
        /*0014*/ 	.byte	0x00, 0xf0, 0x11, 0x00


	//----- nvinfo : EIATTR_KPARAM_INFO
	.align		4
.L_77:
        /*0018*/ 	.byte	0x04, 0x17
        /*001a*/ 	.short	(.L_79 - .L_78)
.L_78:
        /*001c*/ 	.word	0x00000000
        /*0020*/ 	.short	0x0001
        /*0022*/ 	.short	0x0008
        /*0024*/ 	.byte	0x00, 0xf5, 0x21, 0x00


	//----- nvinfo : EIATTR_KPARAM_INFO
	.align		4
.L_79:
        /*0028*/ 	.byte	0x04, 0x17
        /*002a*/ 	.short	(.L_81 - .L_80)
.L_80:
        /*002c*/ 	.word	0x00000000
        /*0030*/ 	.short	0x0000
        /*0032*/ 	.short	0x0000
        /*0034*/ 	.byte	0x00, 0xf5, 0x21, 0x00


	//----- nvinfo : EIATTR_SPARSE_MMA_MASK
	.align		4
.L_81:
        /*0038*/ 	.byte	0x03, 0x50
        /*003a*/ 	.short	0x0000


	//----- nvinfo : EIATTR_MAXREG_COUNT
	.align		4
        /*003c*/ 	.byte	0x03, 0x1b
        /*003e*/ 	.short	0x00ff


	//----- nvinfo : EIATTR_MERCURY_ISA_VERSION
	.align		4
        /*0040*/ 	.byte	0x03, 0x5f
        /*0042*/ 	.short	0x0101


	//----- nvinfo : EIATTR_VRC_CTA_INIT_COUNT
	.align		4
        /*0044*/ 	.byte	0x02, 0x4a
	.zero		1
	.zero		1


	//----- nvinfo : EIATTR_EXIT_INSTR_OFFSETS
	.align		4
        /*0048*/ 	.byte	0x04, 0x1c
        /*004a*/ 	.short	(.L_83 - .L_82)


	//   ....[0]....
.L_82:
        /*004c*/ 	.word	0x00000110


	//----- nvinfo : EIATTR_CBANK_PARAM_SIZE
	.align		4
.L_83:
        /*0050*/ 	.byte	0x03, 0x19
        /*0052*/ 	.short	0x0014


	//----- nvinfo : EIATTR_PARAM_CBANK
	.align		4
        /*0054*/ 	.byte	0x04, 0x0a
        /*0056*/ 	.short	(.L_85 - .L_84)
	.align		4
.L_84:
        /*0058*/ 	.word	index@(.nv.constant0.scalar_sub)
        /*005c*/ 	.short	0x0380
        /*005e*/ 	.short	0x0014


	//----- nvinfo : EIATTR_SW_WAR
	.align		4
.L_85:
        /*0060*/ 	.byte	0x04, 0x36
        /*0062*/ 	.short	(.L_87 - .L_86)
.L_86:
        /*0064*/ 	.word	0x00000008
.L_87:


//--------------------- .nv.info.div_scalar       --------------------------
	.section	.nv.info.div_scalar,"",@"SHT_CUDA_INFO"
	.sectionflags	@""
	.align	4


	//----- nvinfo : EIATTR_CUDA_API_VERSION
	.align		4
        /*0000*/ 	.byte	0x04, 0x37
        /*0002*/ 	.short	(.L_89 - .L_88)
.L_88:
        /*0004*/ 	.word	0x00000082


	//----- nvinfo : EIATTR_KPARAM_INFO
	.align		4
.L_89:
        /*0008*/ 	.byte	0x04, 0x17
        /*000a*/ 	.short	(.L_91 - .L_90)
.L_90:
        /*000c*/ 	.word	0x00000000
        /*0010*/ 	.short	0x0002
        /*0012*/ 	.short	0x0010
        /*0014*/ 	.byte	0x00, 0xf0, 0x11, 0x00


	//----- nvinfo : EIATTR_KPARAM_INFO
	.align		4
.L_91:
        /*0018*/ 	.byte	0x04, 0x17
        /*001a*/ 	.short	(.L_93 - .L_92)
.L_92:
        /*001c*/ 	.word	0x00000000
        /*0020*/ 	.short	0x0001
        /*0022*/ 	.short	0x0008
        /*0024*/ 	.byte	0x00, 0xf5, 0x21, 0x00


	//----- nvinfo : EIATTR_KPARAM_INFO
	.align		4
.L_93:
        /*0028*/ 	.byte	0x04, 0x17
        /*002a*/ 	.short	(.L_95 - .L_94)
.L_94:
        /*002c*/ 	.word	0x00000000
        /*0030*/ 	.short	0x0000
        /*0032*/ 	.short	0x0000
        /*0034*/ 	.byte	0x00, 0xf5, 0x21, 0x00


	//----- nvinfo : EIATTR_SPARSE_MMA_MASK
	.align		4
.L_95:
        /*0038*/ 	.byte	0x03, 0x50
        /*003a*/ 	.short	0x0000


	//----- nvinfo : EIATTR_MAXREG_COUNT
	.align		4
        /*003c*/ 	.byte	0x03, 0x1b
        /*003e*/ 	.short	0x00ff


	//----- nvinfo : EIATTR_MERCURY_ISA_VERSION
	.align		4
        /*0040*/ 	.byte	0x03, 0x5f
        /*0042*/ 	.short	0x0101


	//----- nvinfo : EIATTR_VRC_CTA_INIT_COUNT
	.align		4
        /*0044*/ 	.byte	0x02, 0x4a
	.zero		1
	.zero		1


	//----- nvinfo : EIATTR_EXIT_INSTR_OFFSETS
	.align		4
        /*0048*/ 	.byte	0x04, 0x1c
        /*004a*/ 	.short	(.L_97 - .L_96)


	//   ....[0]....
.L_96:
        /*004c*/ 	.word	0x000001d0


	//----- nvinfo : EIATTR_CRS_STACK_SIZE
	.align		4
.L_97:
        /*0050*/ 	.byte	0x04, 0x1e
        /*0052*/ 	.short	(.L_99 - .L_98)
.L_98:
        /*0054*/ 	.word	0x00000000


	//----- nvinfo : EIATTR_CBANK_PARAM_SIZE
	.align		4
.L_99:
        /*0058*/ 	.byte	0x03, 0x19
        /*005a*/ 	.short	0x0014


	//----- nvinfo : EIATTR_PARAM_CBANK
	.align		4
        /*005c*/ 	.byte	0x04, 0x0a
        /*005e*/ 	.short	(.L_101 - .L_100)
	.align		4
.L_100:
        /*0060*/ 	.word	index@(.nv.constant0.div_scalar)
        /*0064*/ 	.short	0x0380
        /*0066*/ 	.short	0x0014


	//----- nvinfo : EIATTR_SW_WAR
	.align		4
.L_101:
        /*0068*/ 	.byte	0x04, 0x36
        /*006a*/ 	.short	(.L_103 - .L_102)
.L_102:
        /*006c*/ 	.word	0x00000008
.L_103:


//--------------------- .nv.info.mul_scalar       --------------------------
	.section	.nv.info.mul_scalar,"",@"SHT_CUDA_INFO"
	.sectionflags	@""
	.align	4


	//----- nvinfo : EIATTR_CUDA_API_VERSION
	.align		4
        /*0000*/ 	.byte	0x04, 0x37
        /*0002*/ 	.short	(.L_105 - .L_104)
.L_104:
        /*0004*/ 	.word	0x00000082


	//----- nvinfo : EIATTR_KPARAM_INFO
	.align		4
.L_105:
        /*0008*/ 	.byte	0x04, 0x17
        /*000a*/ 	.short	(.L_107 - .L_106)
.L_106:
        /*000c*/ 	.word	0x00000000
        /*0010*/ 	.short	0x0002
        /*0012*/ 	.short	0x0010
        /*0014*/ 	.byte	0x00, 0xf0, 0x11, 0x00


	//----- nvinfo : EIATTR_KPARAM_INFO
	.align		4
.L_107:
        /*0018*/ 	.byte	0x04, 0x17
        /*001a*/ 	.short	(.L_109 - .L_108)
.L_108:
        /*001c*/ 	.word	0x00000000
        /*0020*/ 	.short	0x0001
        /*0022*/ 	.short	0x0008
        /*0024*/ 	.byte	0x00, 0xf5, 0x21, 0x00


	//----- nvinfo : EIATTR_KPARAM_INFO
	.align		4
.L_109:
        /*0028*/ 	.byte	0x04, 0x17
        /*002a*/ 	.short	(.L_111 - .L_110)
.L_110:
        /*002c*/ 	.word	0x00000000
        /*0030*/ 	.short	0x0000
        /*0032*/ 	.short	0x0000
        /*0034*/ 	.byte	0x00, 0xf5, 0x21, 0x00


	//----- nvinfo : EIATTR_SPARSE_MMA_MASK
	.align		4
.L_111:
        /*0038*/ 	.byte	0x03, 0x50
        /*003a*/ 	.short	0x0000


	//----- nvinfo : EIATTR_MAXREG_COUNT
	.align		4
        /*003c*/ 	.byte	0x03, 0x1b
        /*003e*/ 	.short	0x00ff


	//----- nvinfo : EIATTR_MERCURY_ISA_VERSION
	.align		4
        /*0040*/ 	.byte	0x03, 0x5f
        /*0042*/ 	.short	0x0101


	//----- nvinfo : EIATTR_VRC_CTA_INIT_COUNT
	.align		4
        /*0044*/ 	.byte	0x02, 0x4a
	.zero		1
	.zero		1


	//----- nvinfo : EIATTR_EXIT_INSTR_OFFSETS
	.align		4
        /*0048*/ 	.byte	0x04, 0x1c
        /*004a*/ 	.short	(.L_113 - .L_112)


	//   ....[0]....
.L_112:
        /*004c*/ 	.word	0x00000110


	//----- nvinfo : EIATTR_CBANK_PARAM_SIZE
	.align		4
.L_113:
        /*0050*/ 	.byte	0x03, 0x19
        /*0052*/ 	.short	0x0014


	//----- nvinfo : EIATTR_PARAM_CBANK
	.align		4
        /*0054*/ 	.byte	0x04, 0x0a
        /*0056*/ 	.short	(.L_115 - .L_114)
	.align		4
.L_114:
        /*0058*/ 	.word	index@(.nv.constant0.mul_scalar)
        /*005c*/ 	.short	0x0380
        /*005e*/ 	.short	0x0014


	//----- nvinfo : EIATTR_SW_WAR
	.align		4
.L_115:
        /*0060*/ 	.byte	0x04, 0x36
        /*0062*/ 	.short	(.L_117 - .L_116)
.L_116:
        /*0064*/ 	.word	0x00000008
.L_117:


//--------------------- .nv.info.sub_scalar       --------------------------
	.section	.nv.info.sub_scalar,"",@"SHT_CUDA_INFO"
	.sectionflags	@""
	.align	4


	//----- nvinfo : EIATTR_CUDA_API_VERSION
	.align		4
        /*0000*/ 	.byte	0x04, 0x37
        /*0002*/ 	.short	(.L_119 - .L_118)
.L_118:
        /*0004*/ 	.word	0x00000082


	//----- nvinfo : EIATTR_KPARAM_INFO
	.align		4
.L_119:
        /*0008*/ 	.byte	0x04, 0x17
        /*000a*/ 	.short	(.L_121 - .L_120)
.L_120:
        /*000c*/ 	.word	0x00000000
        /*0010*/ 	.short	0x0002
        /*0012*/ 	.short	0x0010
        /*0014*/ 	.byte	0x00, 0xf0, 0x11, 0x00


	//----- nvinfo : EIATTR_KPARAM_INFO
	.align		4
.L_121:
        /*0018*/ 	.byte	0x04, 0x17
        /*001a*/ 	.short	(.L_123 - .L_122)
.L_122:
        /*001c*/ 	.word	0x00000000
        /*0020*/ 	.short	0x0001
        /*0022*/ 	.short	0x0008
        /*0024*/ 	.byte	0x00, 0xf5, 0x21, 0x00


	//----- nvinfo : EIATTR_KPARAM_INFO
	.align		4
.L_123:
        /*0028*/ 	.byte	0x04, 0x17
        /*002a*/ 	.short	(.L_125 - .L_124)
.L_124:
        /*002c*/ 	.word	0x00000000
        /*0030*/ 	.short	0x0000
        /*0032*/ 	.short	0x0000
        /*0034*/ 	.byte	0x00, 0xf5, 0x21, 0x00


	//----- nvinfo : EIATTR_SPARSE_MMA_MASK
	.align		4
.L_125:
        /*0038*/ 	.byte	0x03, 0x50
        /*003a*/ 	.short	0x0000


	//----- nvinfo : EIATTR_MAXREG_COUNT
	.align		4
        /*003c*/ 	.byte	0x03, 0x1b
        /*003e*/ 	.short	0x00ff


	//----- nvinfo : EIATTR_MERCURY_ISA_VERSION
	.align		4
        /*0040*/ 	.byte	0x03, 0x5f
        /*0042*/ 	.short	0x0101


	//----- nvinfo : EIATTR_VRC_CTA_INIT_COUNT
	.align		4
        /*0044*/ 	.byte	0x02, 0x4a
	.zero		1
	.zero		1


	//----- nvinfo : EIATTR_EXIT_INSTR_OFFSETS
	.align		4
        /*0048*/ 	.byte	0x04, 0x1c
        /*004a*/ 	.short	(.L_127 - .L_126)


	//   ....[0]....
.L_126:
        /*004c*/ 	.word	0x00000110


	//----- nvinfo : EIATTR_CBANK_PARAM_SIZE
	.align		4
.L_127:
        /*0050*/ 	.byte	0x03, 0x19
        /*0052*/ 	.short	0x0014


	//----- nvinfo : EIATTR_PARAM_CBANK
	.align		4
        /*0054*/ 	.byte	0x04, 0x0a
        /*0056*/ 	.short	(.L_129 - .L_128)
	.align		4
.L_128:
        /*0058*/ 	.word	index@(.nv.constant0.sub_scalar)
        /*005c*/ 	.short	0x0380
        /*005e*/ 	.short	0x0014


	//----- nvinfo : EIATTR_SW_WAR
	.align		4
.L_129:
        /*0060*/ 	.byte	0x04, 0x36
        /*0062*/ 	.short	(.L_131 - .L_130)
.L_130:
        /*0064*/ 	.word	0x00000008
.L_131:


//--------------------- .nv.info.add_scalar       --------------------------
	.section	.nv.info.add_scalar,"",@"SHT_CUDA_INFO"
	.sectionflags	@""
	.align	4


	//----- nvinfo : EIATTR_CUDA_API_VERSION
	.align		4
        /*0000*/ 	.byte	0x04, 0x37
        /*0002*/ 	.short	(.L_133 - .L_132)
.L_132:
        /*0004*/ 	.word	0x00000082


	//----- nvinfo : EIATTR_KPARAM_INFO
	.align		4
.L_133:
        /*0008*/ 	.byte	0x04, 0x17
        /*000a*/ 	.short	(.L_135 - .L_134)
.L_134:
        /*000c*/ 	.word	0x00000000
        /*0010*/ 	.short	0x0002
        /*0012*/ 	.short	0x0010
        /*0014*/ 	.byte	0x00, 0xf0, 0x11, 0x00


	//----- nvinfo : EIATTR_KPARAM_INFO
	.align		4
.L_135:
        /*0018*/ 	.byte	0x04, 0x17
        /*001a*/ 	.short	(.L_137 - .L_136)
.L_136:
        /*001c*/ 	.word	0x00000000
        /*0020*/ 	.short	0x0001
        /*0022*/ 	.short	0x0008
        /*0024*/ 	.byte	0x00, 0xf5, 0x21, 0x00


	//----- nvinfo : EIATTR_KPARAM_INFO
	.align		4
.L_137:
        /*0028*/ 	.byte	0x04, 0x17
        /*002a*/ 	.short	(.L_139 - .L_138)
.L_138:
        /*002c*/ 	.word	0x00000000
        /*0030*/ 	.short	0x0000
        /*0032*/ 	.short	0x0000
        /*0034*/ 	.byte	0x00, 0xf5, 0x21, 0x00


	//----- nvinfo : EIATTR_SPARSE_MMA_MASK
	.align		4
.L_139:
        /*0038*/ 	.byte	0x03, 0x50
        /*003a*/ 	.short	0x0000


	//----- nvinfo : EIATTR_MAXREG_COUNT
	.align		4
        /*003c*/ 	.byte	0x03, 0x1b
        /*003e*/ 	.short	0x00ff


	//----- nvinfo : EIATTR_MERCURY_ISA_VERSION
	.align		4
        /*0040*/ 	.byte	0x03, 0x5f
        /*0042*/ 	.short	0x0101


	//----- nvinfo : EIATTR_VRC_CTA_INIT_COUNT
	.align		4
        /*0044*/ 	.byte	0x02, 0x4a
	.zero		1
	.zero		1


	//----- nvinfo : EIATTR_EXIT_INSTR_OFFSETS
	.align		4
        /*0048*/ 	.byte	0x04, 0x1c
        /*004a*/ 	.short	(.L_141 - .L_140)


	//   ....[0]....
.L_140:
        /*004c*/ 	.word	0x00000110


	//----- nvinfo : EIATTR_CBANK_PARAM_SIZE
	.align		4
.L_141:
        /*0050*/ 	.byte	0x03, 0x19
        /*0052*/ 	.short	0x0014


	//----- nvinfo : EIATTR_PARAM_CBANK
	.align		4
        /*0054*/ 	.byte	0x04, 0x0a
        /*0056*/ 	.short	(.L_143 - .L_142)
	.align		4
.L_142:
        /*0058*/ 	.word	index@(.nv.constant0.add_scalar)
        /*005c*/ 	.short	0x0380
        /*005e*/ 	.short	0x0014


	//----- nvinfo : EIATTR_SW_WAR
	.align		4
.L_143:
        /*0060*/ 	.byte	0x04, 0x36
        /*0062*/ 	.short	(.L_145 - .L_144)
.L_144:
        /*0064*/ 	.word	0x00000008
.L_145:


//--------------------- .nv.info.dot              --------------------------
	.section	.nv.info.dot,"",@"SHT_CUDA_INFO"
	.sectionflags	@""
	.align	4


	//----- nvinfo : EIATTR_CUDA_API_VERSION
	.align		4
        /*0000*/ 	.byte	0x04, 0x37
        /*0002*/ 	.short	(.L_147 - .L_146)
.L_146:
        /*0004*/ 	.word	0x00000082


	//----- nvinfo : EIATTR_KPARAM_INFO
	.align		4
.L_147:
        /*0008*/ 	.byte	0x04, 0x17
        /*000a*/ 	.short	(.L_149 - .L_148)
.L_148:
        /*000c*/ 	.word	0x00000000
        /*0010*/ 	.short	0x0006
        /*0012*/ 	.short	0x0024
        /*0014*/ 	.byte	0x00, 0xf0, 0x11, 0x00


	//----- nvinfo : EIATTR_KPARAM_INFO
	.align		4
.L_149:
        /*0018*/ 	.byte	0x04, 0x17
        /*001a*/ 	.short	(.L_151 - .L_150)
.L_150:
        /*001c*/ 	.word	0x00000000
        /*0020*/ 	.short	0x0005
        /*0022*/ 	.short	0x0020
        /*0024*/ 	.byte	0x00, 0xf0, 0x11, 0x00


	//----- nvinfo : EIATTR_KPARAM_INFO
	.align		4
.L_151:
        /*0028*/ 	.byte	0x04, 0x17
        /*002a*/ 	.short	(.L_153 - .L_152)
.L_152:
        /*002c*/ 	.word	0x00000000
        /*0030*/ 	.short	0x0004
        /*0032*/ 	.short	0x001c
        /*0034*/ 	.byte	0x00, 0xf0, 0x11, 0x00


	//----- nvinfo : EIATTR_KPARAM_INFO
	.align		4
.L_153:
        /*0038*/ 	.byte	0x04, 0x17
        /*003a*/ 	.short	(.L_155 - .L_154)
.L_154:
        /*003c*/ 	.word	0x00000000
        /*0040*/ 	.short	0x0003
        /*0042*/ 	.short	0x0018
        /*0044*/ 	.byte	0x00, 0xf0, 0x11, 0x00


	//----- nvinfo : EIATTR_KPARAM_INFO
	.align		4
.L_155:
        /*0048*/ 	.byte	0x04, 0x17
        /*004a*/ 	.short	(.L_157 - .L_156)
.L_156:
        /*004c*/ 	.word	0x00000000
        /*0050*/ 	.short	0x0002
        /*0052*/ 	.short	0x0010
        /*0054*/ 	.byte	0x00, 0xf5, 0x21, 0x00


	//----- nvinfo : EIATTR_KPARAM_INFO
	.align		4
.L_157:
        /*0058*/ 	.byte	0x04, 0x17
        /*005a*/ 	.short	(.L_159 - .L_158)
.L_158:
        /*005c*/ 	.word	0x00000000
        /*0060*/ 	.short	0x0001
        /*0062*/ 	.short	0x0008
        /*0064*/ 	.byte	0x00, 0xf5, 0x21, 0x00


	//----- nvinfo : EIATTR_KPARAM_INFO
	.align		4
.L_159:
        /*0068*/ 	.byte	0x04, 0x17
        /*006a*/ 	.short	(.L_161 - .L_160)
.L_160:
        /*006c*/ 	.word	0x00000000
        /*0070*/ 	.short	0x0000
        /*0072*/ 	.short	0x0000
        /*0074*/ 	.byte	0x00, 0xf5, 0x21, 0x00


	//----- nvinfo : EIATTR_SPARSE_MMA_MASK
	.align		4
.L_161:
        /*0078*/ 	.byte	0x03, 0x50
        /*007a*/ 	.short	0x0000


	//----- nvinfo : EIATTR_MAXREG_COUNT
	.align		4
        /*007c*/ 	.byte	0x03, 0x1b
        /*007e*/ 	.short	0x00ff


	//----- nvinfo : EIATTR_MERCURY_ISA_VERSION
	.align		4
        /*0080*/ 	.byte	0x03, 0x5f
        /*0082*/ 	.short	0x0101


	//----- nvinfo : EIATTR_VRC_CTA_INIT_COUNT
	.align		4
        /*0084*/ 	.byte	0x02, 0x4a
	.zero		1
	.zero		1


	//----- nvinfo : EIATTR_EXIT_INSTR_OFFSETS
	.align		4
        /*0088*/ 	.byte	0x04, 0x1c
        /*008a*/ 	.short	(.L_163 - .L_162)


	//   ....[0]....
.L_162:
        /*008c*/ 	.word	0x000009e0


	//----- nvinfo : EIATTR_CBANK_PARAM_SIZE
	.align		4
.L_163:
        /*0090*/ 	.byte	0x03, 0x19
        /*0092*/ 	.short	0x0028


	//----- nvinfo : EIATTR_PARAM_CBANK
	.align		4
        /*0094*/ 	.byte	0x04, 0x0a
        /*0096*/ 	.short	(.L_165 - .L_164)
	.align		4
.L_164:
        /*0098*/ 	.word	index@(.nv.constant0.dot)
        /*009c*/ 	.short	0x0380
        /*009e*/ 	.short	0x0028


	//----- nvinfo : EIATTR_SW_WAR
	.align		4
.L_165:
        /*00a0*/ 	.byte	0x04, 0x36
        /*00a2*/ 	.short	(.L_167 - .L_166)
.L_166:
        /*00a4*/ 	.word	0x00000008
.L_167:


//--------------------- .nv.info.sub              --------------------------
	.section	.nv.info.sub,"",@"SHT_CUDA_INFO"
	.sectionflags	@""
	.align	4


	//----- nvinfo : EIATTR_CUDA_API_VERSION
	.align		4
        /*0000*/ 	.byte	0x04, 0x37
        /*0002*/ 	.short	(.L_169 - .L_168)
.L_168:
        /*0004*/ 	.word	0x00000082


	//----- nvinfo : EIATTR_KPARAM_INFO
	.align		4
.L_169:
        /*0008*/ 	.byte	0x04, 0x17
        /*000a*/ 	.short	(.L_171 - .L_170)
.L_170:
        /*000c*/ 	.word	0x00000000
        /*0010*/ 	.short	0x0002
        /*0012*/ 	.short	0x0010
        /*0014*/ 	.byte	0x00, 0xf5, 0x21, 0x00


	//----- nvinfo : EIATTR_KPARAM_INFO
	.align		4
.L_171:
        /*0018*/ 	.byte	0x04, 0x17
        /*001a*/ 	.short	(.L_173 - .L_172)
.L_172:
        /*001c*/ 	.word	0x00000000
        /*0020*/ 	.short	0x0001
        /*0022*/ 	.short	0x0008
        /*0024*/ 	.byte	0x00, 0xf5, 0x21, 0x00


	//----- nvinfo : EIATTR_KPARAM_INFO
	.align		4
.L_173:
        /*0028*/ 	.byte	0x04, 0x17
        /*002a*/ 	.short	(.L_175 - .L_174)
.L_174:
        /*002c*/ 	.word	0x00000000
        /*0030*/ 	.short	0x0000
        /*0032*/ 	.short	0x0000
        /*0034*/ 	.byte	0x00, 0xf5, 0x21, 0x00


	//----- nvinfo : EIATTR_SPARSE_MMA_MASK
	.align		4
.L_175:
        /*0038*/ 	.byte	0x03, 0x50
        /*003a*/ 	.short	0x0000


	//----- nvinfo : EIATTR_MAXREG_COUNT
	.align		4
        /*003c*/ 	.byte	0x03, 0x1b
        /*003e*/ 	.short	0x00ff


	//----- nvinfo : EIATTR_MERCURY_ISA_VERSION
	.align		4
        /*0040*/ 	.byte	0x03, 0x5f
        /*0042*/ 	.short	0x0101


	//----- nvinfo : EIATTR_VRC_CTA_INIT_COUNT
	.align		4
        /*0044*/ 	.byte	0x02, 0x4a
	.zero		1
	.zero		1


	//----- nvinfo : EIATTR_EXIT_INSTR_OFFSETS
	.align		4
        /*0048*/ 	.byte	0x04, 0x1c
        /*004a*/ 	.short	(.L_177 - .L_176)


	//   ....[0]....
.L_176:
        /*004c*/ 	.word	0x00000130


	//----- nvinfo : EIATTR_CBANK_PARAM_SIZE
	.align		4
.L_177:
        /*0050*/ 	.byte	0x03, 0x19
        /*0052*/ 	.short	0x0018


	//----- nvinfo : EIATTR_PARAM_CBANK
	.align		4
        /*0054*/ 	.byte	0x04, 0x0a
        /*0056*/ 	.short	(.L_179 - .L_178)
	.align		4
.L_178:
        /*0058*/ 	.word	index@(.nv.constant0.sub)
        /*005c*/ 	.short	0x0380
        /*005e*/ 	.short	0x0018


	//----- nvinfo : EIATTR_SW_WAR
	.align		4
.L_179:
        /*0060*/ 	.byte	0x04, 0x36
        /*0062*/ 	.short	(.L_181 - .L_180)
.L_180:
        /*0064*/ 	.word	0x00000008
.L_181:


//--------------------- .nv.info.add              --------------------------
	.section	.nv.info.add,"",@"SHT_CUDA_INFO"
	.sectionflags	@""
	.align	4


	//----- nvinfo : EIATTR_CUDA_API_VERSION
	.align		4
        /*0000*/ 	.byte	0x04, 0x37
        /*0002*/ 	.short	(.L_183 - .L_182)
.L_182:
        /*0004*/ 	.word	0x00000082


	//----- nvinfo : EIATTR_KPARAM_INFO
	.align		4
.L_183:
        /*0008*/ 	.byte	0x04, 0x17
        /*000a*/ 	.short	(.L_185 - .L_184)
.L_184:
        /*000c*/ 	.word	0x00000000
        /*0010*/ 	.short	0x0002
        /*0012*/ 	.short	0x0010
        /*0014*/ 	.byte	0x00, 0xf5, 0x21, 0x00


	//----- nvinfo : EIATTR_KPARAM_INFO
	.align		4
.L_185:
        /*0018*/ 	.byte	0x04, 0x17
        /*001a*/ 	.short	(.L_187 - .L_186)
.L_186:
        /*001c*/ 	.word	0x00000000
        /*0020*/ 	.short	0x0001
        /*0022*/ 	.short	0x0008
        /*0024*/ 	.byte	0x00, 0xf5, 0x21, 0x00


	//----- nvinfo : EIATTR_KPARAM_INFO
	.align		4
.L_187:
        /*0028*/ 	.byte	0x04, 0x17
        /*002a*/ 	.short	(.L_189 - .L_188)
.L_188:
        /*002c*/ 	.word	0x00000000
        /*0030*/ 	.short	0x0000
        /*0032*/ 	.short	0x0000
        /*0034*/ 	.byte	0x00, 0xf5, 0x21, 0x00


	//----- nvinfo : EIATTR_SPARSE_MMA_MASK
	.align		4
.L_189:
        /*0038*/ 	.byte	0x03, 0x50
        /*003a*/ 	.short	0x0000


	//----- nvinfo : EIATTR_MAXREG_COUNT
	.align		4
        /*003c*/ 	.byte	0x03, 0x1b
        /*003e*/ 	.short	0x00ff


	//----- nvinfo : EIATTR_MERCURY_ISA_VERSION
	.align		4
        /*0040*/ 	.byte	0x03, 0x5f
        /*0042*/ 	.short	0x0101


	//----- nvinfo : EIATTR_VRC_CTA_INIT_COUNT
	.align		4
        /*0044*/ 	.byte	0x02, 0x4a
	.zero		1
	.zero		1


	//----- nvinfo : EIATTR_EXIT_INSTR_OFFSETS
	.align		4
        /*0048*/ 	.byte	0x04, 0x1c
        /*004a*/ 	.short	(.L_191 - .L_190)


	//   ....[0]....
.L_190:
        /*004c*/ 	.word	0x00000130


	//----- nvinfo : EIATTR_CBANK_PARAM_SIZE
	.align		4
.L_191:
        /*0050*/ 	.byte	0x03, 0x19
        /*0052*/ 	.short	0x0018


	//----- nvinfo : EIATTR_PARAM_CBANK
	.align		4
        /*0054*/ 	.byte	0x04, 0x0a
        /*0056*/ 	.short	(.L_193 - .L_192)
	.align		4
.L_192:
        /*0058*/ 	.word	index@(.nv.constant0.add)
        /*005c*/ 	.short	0x0380
        /*005e*/ 	.short	0x0018


	//----- nvinfo : EIATTR_SW_WAR
	.align		4
.L_193:
        /*0060*/ 	.byte	0x04, 0x36
        /*0062*/ 	.short	(.L_195 - .L_194)
.L_194:
        /*0064*/ 	.word	0x00000008
.L_195:


//--------------------- .nv.callgraph             --------------------------
	.section	.nv.callgraph,"",@"SHT_CUDA_CALLGRAPH"
	.align	4
	.sectionentsize	8
	.align		4
        /*0000*/ 	.word	0x00000000
	.align		4
        /*0004*/ 	.word	0xffffffff
	.align		4
        /*0008*/ 	.word	0x00000000
	.align		4
        /*000c*/ 	.word	0xfffffffe
	.align		4
        /*0010*/ 	.word	0x00000000
	.align		4
        /*0014*/ 	.word	0xfffffffd
	.align		4
        /*0018*/ 	.word	0x00000000
	.align		4
        /*001c*/ 	.word	0xfffffffc


//--------------------- .text.scalar_div          --------------------------
	.section	.text.scalar_div,"ax",@progbits
	.align	128
        .global         scalar_div
        .type           scalar_div,@function
        .size           scalar_div,(.L_x_39 - scalar_div)
        .other          scalar_div,@"STO_CUDA_ENTRY STV_DEFAULT"
scalar_div:
.text.scalar_div:
[----:B------:R-:W-:Y:S01]  /*0000*/  LDC R1, c[0x0][0x37c] ;  /* 0x0000df00ff017b82 */ /* 0x000fe20000000800 */
[----:B------:R-:W0:Y:S01]  /*0010*/  S2R R2, SR_TID.Y ;  /* 0x0000000000027919 */ /* 0x000e220000002200 */
[----:B------:R-:W1:Y:S06]  /*0020*/  LDCU UR6, c[0x0][0x360] ;  /* 0x00006c00ff0677ac */ /* 0x000e6c0008000800 */
[----:B------:R-:W0:Y:S01]  /*0030*/  S2UR UR7, SR_CTAID.X ;  /* 0x00000000000779c3 */ /* 0x000e220000002500 */
[----:B------:R-:W1:Y:S01]  /*0040*/  S2R R3, SR_TID.X ;  /* 0x0000000000037919 */ /* 0x000e620000002100 */
[----:B------:R-:W2:Y:S06]  /*0050*/  LDCU.64 UR4, c[0x0][0x358] ;  /* 0x00006b00ff0477ac */ /* 0x000eac0008000a00 */
[----:B------:R-:W0:Y:S08]  /*0060*/  LDC R7, c[0x0][0x364] ;  /* 0x0000d900ff077b82 */ /* 0x000e300000000800 */
[----:B------:R-:W3:Y:S01]  /*0070*/  LDC.64 R4, c[0x0][0x380] ;  /* 0x0000e000ff047b82 */ /* 0x000ee20000000a00 */
[----:B0-----:R-:W-:-:S04]  /*0080*/  IMAD R2, R7, UR7, R2 ;  /* 0x0000000707027c24 */ /* 0x001fc8000f8e0202 */
[----:B-1----:R-:W-:Y:S01]  /*0090*/  IMAD R2, R2, UR6, R3 ;  /* 0x0000000602027c24 */ /* 0x002fe2000f8e0203 */
[----:B------:R-:W0:Y:S03]  /*00a0*/  LDCU UR6, c[0x0][0x390] ;  /* 0x00007200ff0677ac */ /* 0x000e260008000800 */
[----:B---3--:R-:W-:-:S06]  /*00b0*/  IMAD.WIDE R4, R2, 0x4, R4 ;  /* 0x0000000402047825 */ /* 0x008fcc00078e0204 */
[----:B--2---:R-:W2:Y:S01]  /*00c0*/  LDG.E R5, desc[UR4][R4.64] ;  /* 0x0000000404057981 */ /* 0x004ea2000c1e1900 */
[----:B------:R-:W-:Y:S01]  /*00d0*/  BSSY.RECONVERGENT B0, `(.L_x_0) ;  /* 0x000000d000007945 */ /* 0x000fe20003800200 */
[----:B0-----:R-:W-:Y:S01]  /*00e0*/  IMAD.U32 R8, RZ, RZ, UR6 ;  /* 0x00000006ff087e24 */ /* 0x001fe2000f8e00ff */
[----:B--2---:R-:W0:Y:S08]  /*00f0*/  MUFU.RCP R0, R5 ;  /* 0x0000000500007308 */ /* 0x004e300000001000 */
[----:B------:R-:W1:Y:S01]  /*0100*/  FCHK P0, R8, R5 ;  /* 0x0000000508007302 */ /* 0x000e620000000000 */
[----:B0-----:R-:W-:-:S04]  /*0110*/  FFMA R3, -R5, R0, 1 ;  /* 0x3f80000005037423 */ /* 0x001fc80000000100 */
[----:B------:R-:W-:-:S04]  /*0120*/  FFMA R0, R0, R3, R0 ;  /* 0x0000000300007223 */ /* 0x000fc80000000000 */
[----:B------:R-:W-:-:S04]  /*0130*/  FFMA R3, R0, UR6, RZ ;  /* 0x0000000600037c23 */ /* 0x000fc800080000ff */
[----:B------:R-:W-:-:S04]  /*0140*/  FFMA R6, -R5, R3, UR6 ;  /* 0x0000000605067e23 */ /* 0x000fc80008000103 */
[----:B------:R-:W-:Y:S01]  /*0150*/  FFMA R7, R0, R6, R3 ;  /* 0x0000000600077223 */ /* 0x000fe20000000003 */
[----:B-1----:R-:W-:Y:S06]  /*0160*/  @!P0 BRA `(.L_x_1) ;  /* 0x00000000000c8947 */ /* 0x002fec0003800000 */
[----:B------:R-:W-:-:S07]  /*0170*/  MOV R4, 0x190 ;  /* 0x0000019000047802 */ /* 0x000fce0000000f00 */
[----:B------:R-:W-:Y:S05]  /*0180*/  CALL.REL.NOINC `($__internal_0_$__cuda_sm3x_div_rn_noftz_f32_slowpath) ;  /* 0x0000000000187944 */ /* 0x000fea0003c00000 */
[----:B------:R-:W-:-:S07]  /*0190*/  IMAD.MOV.U32 R7, RZ, RZ, R0 ;  /* 0x000000ffff077224 */ /* 0x000fce00078e0000 */
.L_x_1:
[----:B------:R-:W-:Y:S05]  /*01a0*/  BSYNC.RECONVERGENT B0 ;  /* 0x0000000000007941 */ /* 0x000fea0003800200 */
.L_x_0:
[----:B------:R-:W0:Y:S02]  /*01b0*/  LDC.64 R4, c[0x0][0x388] ;  /* 0x0000e200ff047b82 */ /* 0x000e240000000a00 */
[----:B0-----:R-:W-:-:S05]  /*01c0*/  IMAD.WIDE R2, R2, 0x4, R4 ;  /* 0x0000000402027825 */ /* 0x001fca00078e0204 */
[----:B------:R-:W-:Y:S01]  /*01d0*/  STG.E desc[UR4][R2.64], R7 ;  /* 0x0000000702007986 */ /* 0x000fe2000c101904 */
[----:B------:R-:W-:Y:S05]  /*01e0*/  EXIT ;  /* 0x000000000000794d */ /* 0x000fea0003800000 */
        .weak           $__internal_0_$__cuda_sm3x_div_rn_noftz_f32_slowpath
        .type           $__internal_0_$__cuda_sm3x_div_rn_noftz_f32_slowpath,@function
        .size           $__internal_0_$__cuda_sm3x_div_rn_noftz_f32_slowpath,(.L_x_39 - $__internal_0_$__cuda_sm3x_div_rn_noftz_f32_slowpath)
$__internal_0_$__cuda_sm3x_div_rn_noftz_f32_slowpath:
[----:B------:R-:W0:Y:S01]  /*01f0*/  LDC R3, c[0x0][0x390] ;  /* 0x0000e400ff037b82 */ /* 0x000e220000000800 */
[----:B------:R-:W-:Y:S01]  /*0200*/  SHF.R.U32.HI R0, RZ, 0x17, R5 ;  /* 0x00000017ff007819 */ /* 0x000fe20000011605 */
[----:B------:R-:W1:Y:S01]  /*0210*/  LDCU UR6, c[0x0][0x390] ;  /* 0x00007200ff0677ac */ /* 0x000e620008000800 */
[----:B------:R-:W-:Y:S02]  /*0220*/  BSSY.RECONVERGENT B1, `(.L_x_2) ;  /* 0x0000064000017945 */ /* 0x000fe40003800200 */
[----:B------:R-:W-:-:S05]  /*0230*/  LOP3.LUT R7, R0, 0xff, RZ, 0xc0, !PT ;  /* 0x000000ff00077812 */ /* 0x000fca00078ec0ff */
[----:B------:R-:W-:-:S05]  /*0240*/  VIADD R11, R7, 0xffffffff ;  /* 0xffffffff070b7836 */ /* 0x000fca0000000000 */
[----:B------:R-:W-:Y:S01]  /*0250*/  ISETP.GT.U32.AND P0, PT, R11, 0xfd, PT ;  /* 0x000000fd0b00780c */ /* 0x000fe20003f04070 */
[----:B-1----:R-:W-:Y:S01]  /*0260*/  IMAD.U32 R8, RZ, RZ, UR6 ;  /* 0x00000006ff087e24 */ /* 0x002fe2000f8e00ff */
[----:B0-----:R-:W-:-:S04]  /*0270*/  SHF.R.U32.HI R0, RZ, 0x17, R3 ;  /* 0x00000017ff007819 */ /* 0x001fc80000011603 */
[----:B------:R-:W-:-:S05]  /*0280*/  LOP3.LUT R6, R0, 0xff, RZ, 0xc0, !PT ;  /* 0x000000ff00067812 */ /* 0x000fca00078ec0ff */
[----:B------:R-:W-:-:S05]  /*0290*/  VIADD R10, R6, 0xffffffff ;  /* 0xffffffff060a7836 */ /* 0x000fca0000000000 */
[----:B------:R-:W-:-:S13]  /*02a0*/  ISETP.GT.U32.OR P0, PT, R10, 0xfd, P0 ;  /* 0x000000fd0a00780c */ /* 0x000fda0000704470 */
[----:B------:R-:W-:Y:S01]  /*02b0*/  @!P0 IMAD.MOV.U32 R9, RZ, RZ, RZ ;  /* 0x000000ffff098224 */ /* 0x000fe200078e00ff */
[----:B------:R-:W-:Y:S06]  /*02c0*/  @!P0 BRA `(.L_x_3) ;  /* 0x0000000000608947 */ /* 0x000fec0003800000 */
[----:B------:R-:W-:Y:S01]  /*02d0*/  FSETP.GTU.FTZ.AND P0, PT, |R3|, +INF , PT ;  /* 0x7f8000000300780b */ /* 0x000fe20003f1c200 */
[----:B------:R-:W-:Y:S01]  /*02e0*/  IMAD.MOV.U32 R0, RZ, RZ, R5 ;  /* 0x000000ffff007224 */ /* 0x000fe200078e0005 */
[----:B------:R-:W-:-:S04]  /*02f0*/  FSETP.GTU.FTZ.AND P1, PT, |R5|, +INF , PT ;  /* 0x7f8000000500780b */ /* 0x000fc80003f3c200 */
[----:B------:R-:W-:-:S13]  /*0300*/  PLOP3.LUT P0, PT, P0, P1, PT, 0xf8, 0x8f ;  /* 0x00000000008f781c */ /* 0x000fda0000703f70 */
[----:B------:R-:W-:Y:S05]  /*0310*/  @P0 BRA `(.L_x_4) ;  /* 0x00000004004c0947 */ /* 0x000fea0003800000 */
[----:B------:R-:W-:-:S13]  /*0320*/  LOP3.LUT P0, RZ, R5, 0x7fffffff, R8, 0xc8, !PT ;  /* 0x7fffffff05ff7812 */ /* 0x000fda000780c808 */
[----:B------:R-:W-:Y:S05]  /*0330*/  @!P0 BRA `(.L_x_5) ;  /* 0x00000004003c8947 */ /* 0x000fea0003800000 */
[C---:B------:R-:W-:Y:S02]  /*0340*/  FSETP.NEU.FTZ.AND P2, PT, |R3|.reuse, +INF , PT ;  /* 0x7f8000000300780b */ /* 0x040fe40003f5d200 */
[----:B------:R-:W-:Y:S02]  /*0350*/  FSETP.NEU.FTZ.AND P1, PT, |R0|, +INF , PT ;  /* 0x7f8000000000780b */ /* 0x000fe40003f3d200 */
[----:B------:R-:W-:-:S11]  /*0360*/  FSETP.NEU.FTZ.AND P0, PT, |R3|, +INF , PT ;  /* 0x7f8000000300780b */ /* 0x000fd60003f1d200 */
[----:B------:R-:W-:Y:S05]  /*0370*/  @!P1 BRA !P2, `(.L_x_5) ;  /* 0x00000004002c9947 */ /* 0x000fea0005000000 */
[----:B------:R-:W-:-:S04]  /*0380*/  LOP3.LUT P2, RZ, R8, 0x7fffffff, RZ, 0xc0, !PT ;  /* 0x7fffffff08ff7812 */ /* 0x000fc8000784c0ff */
[----:B------:R-:W-:-:S13]  /*0390*/  PLOP3.LUT P1, PT, P1, P2, PT, 0x2f, 0xf2 ;  /* 0x0000000000f2781c */ /* 0x000fda0000f24577 */
[----:B------:R-:W-:Y:S05]  /*03a0*/  @P1 BRA `(.L_x_6) ;  /* 0x0000000400181947 */ /* 0x000fea0003800000 */
[----:B------:R-:W-:-:S04]  /*03b0*/  LOP3.LUT P1, RZ, R5, 0x7fffffff, RZ, 0xc0, !PT ;  /* 0x7fffffff05ff7812 */ /* 0x000fc8000782c0ff */
[----:B------:R-:W-:-:S13]  /*03c0*/  PLOP3.LUT P0, PT, P0, P1, PT, 0x2f, 0xf2 ;  /* 0x0000000000f2781c */ /* 0x000fda0000702577 */
[----:B------:R-:W-:Y:S05]  /*03d0*/  @P0 BRA `(.L_x_7) ;  /* 0x0000000400000947 */ /* 0x000fea0003800000 */
[----:B------:R-:W-:Y:S02]  /*03e0*/  ISETP.GE.AND P0, PT, R10, RZ, PT ;  /* 0x000000ff0a00720c */ /* 0x000fe40003f06270 */
[----:B------:R-:W-:-:S11]  /*03f0*/  ISETP.GE.AND P1, PT, R11, RZ, PT ;  /* 0x000000ff0b00720c */ /* 0x000fd60003f26270 */
[----:B------:R-:W-:Y:S02]  /*0400*/  @P0 IMAD.MOV.U32 R9, RZ, RZ, RZ ;  /* 0x000000ffff090224 */ /* 0x000fe400078e00ff */
[----:B------:R-:W-:Y:S01]  /*0410*/  @!P0 FFMA R8, R3, 1.84467440737095516160e+19, RZ ;  /* 0x5f80000003088823 */ /* 0x000fe200000000ff */
[----:B------:R-:W-:Y:S02]  /*0420*/  @!P0 IMAD.MOV.U32 R9, RZ, RZ, -0x40 ;  /* 0xffffffc0ff098424 */ /* 0x000fe400078e00ff */
[----:B------:R-:W-:Y:S02]  /*0430*/  @!P1 FFMA R5, R0, 1.84467440737095516160e+19, RZ ;  /* 0x5f80000000059823 */ /* 0x000fe400000000ff */
[----:B------:R-:W-:-:S07]  /*0440*/  @!P1 VIADD R9, R9, 0x40 ;  /* 0x0000004009099836 */ /* 0x000fce0000000000 */
.L_x_3:
[----:B------:R-:W-:Y:S01]  /*0450*/  LEA R0, R7, 0xc0800000, 0x17 ;  /* 0xc080000007007811 */ /* 0x000fe200078eb8ff */
[----:B------:R-:W-:Y:S01]  /*0460*/  VIADD R6, R6, 0xffffff81 ;  /* 0xffffff8106067836 */ /* 0x000fe20000000000 */
[----:B------:R-:W-:Y:S03]  /*0470*/  BSSY.RECONVERGENT B2, `(.L_x_8) ;  /* 0x0000035000027945 */ /* 0x000fe60003800200 */
[----:B------:R-:W-:Y:S02]  /*0480*/  IMAD.IADD R5, R5, 0x1, -R0 ;  /* 0x0000000105057824 */ /* 0x000fe400078e0a00 */
[C---:B------:R-:W-:Y:S01]  /*0490*/  IMAD R0, R6.reuse, -0x800000, R8 ;  /* 0xff80000006007824 */ /* 0x040fe200078e0208 */
[----:B------:R-:W-:Y:S01]  /*04a0*/  IADD3 R6, PT, PT, R6, 0x7f, -R7 ;  /* 0x0000007f06067810 */ /* 0x000fe20007ffe807 */
[----:B------:R-:W0:Y:S01]  /*04b0*/  MUFU.RCP R3, R5 ;  /* 0x0000000500037308 */ /* 0x000e220000001000 */
[----:B------:R-:W-:-:S03]  /*04c0*/  FADD.FTZ R11, -R5, -RZ ;  /* 0x800000ff050b7221 */ /* 0x000fc60000010100 */
[----:B------:R-:W-:Y:S02]  /*04d0*/  IMAD.IADD R6, R6, 0x1, R9 ;  /* 0x0000000106067824 */ /* 0x000fe400078e0209 */
[----:B0-----:R-:W-:-:S04]  /*04e0*/  FFMA R10, R3, R11, 1 ;  /* 0x3f800000030a7423 */ /* 0x001fc8000000000b */
[----:B------:R-:W-:-:S04]  /*04f0*/  FFMA R10, R3, R10, R3 ;  /* 0x0000000a030a7223 */ /* 0x000fc80000000003 */
[----:B------:R-:W-:-:S04]  /*0500*/  FFMA R3, R0, R10, RZ ;  /* 0x0000000a00037223 */ /* 0x000fc800000000ff */
[----:B------:R-:W-:-:S04]  /*0510*/  FFMA R8, R11, R3, R0 ;  /* 0x000000030b087223 */ /* 0x000fc80000000000 */
[----:B------:R-:W-:-:S04]  /*0520*/  FFMA R13, R10, R8, R3 ;  /* 0x000000080a0d7223 */ /* 0x000fc80000000003 */
[----:B------:R-:W-:-:S04]  /*0530*/  FFMA R8, R11, R13, R0 ;  /* 0x0000000d0b087223 */ /* 0x000fc80000000000 */
[----:B------:R-:W-:-:S05]  /*0540*/  FFMA R0, R10, R8, R13 ;  /* 0x000000080a007223 */ /* 0x000fca000000000d */
[----:B------:R-:W-:-:S04]  /*0550*/  SHF.R.U32.HI R3, RZ, 0x17, R0 ;  /* 0x00000017ff037819 */ /* 0x000fc80000011600 */
[----:B------:R-:W-:-:S05]  /*0560*/  LOP3.LUT R3, R3, 0xff, RZ, 0xc0, !PT ;  /* 0x000000ff03037812 */ /* 0x000fca00078ec0ff */
[----:B------:R-:W-:-:S04]  /*0570*/  IMAD.IADD R7, R3, 0x1, R6 ;  /* 0x0000000103077824 */ /* 0x000fc800078e0206 */
[----:B------:R-:W-:-:S05]  /*0580*/  VIADD R3, R7, 0xffffffff ;  /* 0xffffffff07037836 */ /* 0x000fca0000000000 */
[----:B------:R-:W-:-:S13]  /*0590*/  ISETP.GE.U32.AND P0, PT, R3, 0xfe, PT ;  /* 0x000000fe0300780c */ /* 0x000fda0003f06070 */
[----:B------:R-:W-:Y:S05]  /*05a0*/  @!P0 BRA `(.L_x_9) ;  /* 0x0000000000808947 */ /* 0x000fea0003800000 */
[----:B------:R-:W-:-:S13]  /*05b0*/  ISETP.GT.AND P0, PT, R7, 0xfe, PT ;  /* 0x000000fe0700780c */ /* 0x000fda0003f04270 */
[----:B------:R-:W-:Y:S05]  /*05c0*/  @P0 BRA `(.L_x_10) ;  /* 0x00000000006c0947 */ /* 0x000fea0003800000 */
[----:B------:R-:W-:-:S13]  /*05d0*/  ISETP.GE.AND P0, PT, R7, 0x1, PT ;  /* 0x000000010700780c */ /* 0x000fda0003f06270 */
[----:B------:R-:W-:Y:S05]  /*05e0*/  @P0 BRA `(.L_x_11) ;  /* 0x0000000000740947 */ /* 0x000fea0003800000 */
[----:B------:R-:W-:Y:S02]  /*05f0*/  ISETP.GE.AND P0, PT, R7, -0x18, PT ;  /* 0xffffffe80700780c */ /* 0x000fe40003f06270 */
[----:B------:R-:W-:-:S11]  /*0600*/  LOP3.LUT R0, R0, 0x80000000, RZ, 0xc0, !PT ;  /* 0x8000000000007812 */ /* 0x000fd600078ec0ff */
[----:B------:R-:W-:Y:S05]  /*0610*/  @!P0 BRA `(.L_x_11) ;  /* 0x0000000000688947 */ /* 0x000fea0003800000 */
[CCC-:B------:R-:W-:Y:S01]  /*0620*/  FFMA.RZ R3, R10.reuse, R8.reuse, R13.reuse ;  /* 0x000000080a037223 */ /* 0x1c0fe2000000c00d */
[CCC-:B------:R-:W-:Y:S01]  /*0630*/  FFMA.RM R6, R10.reuse, R8.reuse, R13.reuse ;  /* 0x000000080a067223 */ /* 0x1c0fe2000000400d */
[C---:B------:R-:W-:Y:S02]  /*0640*/  ISETP.NE.AND P2, PT, R7.reuse, RZ, PT ;  /* 0x000000ff0700720c */ /* 0x040fe40003f45270 */
[----:B------:R-:W-:Y:S02]  /*0650*/  ISETP.NE.AND P1, PT, R7, RZ, PT ;  /* 0x000000ff0700720c */ /* 0x000fe40003f25270 */
[----:B------:R-:W-:Y:S01]  /*0660*/  LOP3.LUT R5, R3, 0x7fffff, RZ, 0xc0, !PT ;  /* 0x007fffff03057812 */ /* 0x000fe200078ec0ff */
[----:B------:R-:W-:Y:S01]  /*0670*/  FFMA.RP R3, R10, R8, R13 ;  /* 0x000000080a037223 */ /* 0x000fe2000000800d */
[----:B------:R-:W-:Y:S02]  /*0680*/  VIADD R8, R7, 0x20 ;  /* 0x0000002007087836 */ /* 0x000fe40000000000 */
[----:B------:R-:W-:Y:S01]  /*0690*/  LOP3.LUT R5, R5, 0x800000, RZ, 0xfc, !PT ;  /* 0x0080000005057812 */ /* 0x000fe200078efcff */
[----:B------:R-:W-:Y:S01]  /*06a0*/  IMAD.MOV R7, RZ, RZ, -R7 ;  /* 0x000000ffff077224 */ /* 0x000fe200078e0a07 */
[----:B------:R-:W-:-:S02]  /*06b0*/  FSETP.NEU.FTZ.AND P0, PT, R3, R6, PT ;  /* 0x000000060300720b */ /* 0x000fc40003f1d000 */
[----:B------:R-:W-:Y:S02]  /*06c0*/  SHF.L.U32 R8, R5, R8, RZ ;  /* 0x0000000805087219 */ /* 0x000fe400000006ff */
[----:B------:R-:W-:Y:S02]  /*06d0*/  SEL R6, R7, RZ, P2 ;  /* 0x000000ff07067207 */ /* 0x000fe40001000000 */
[----:B------:R-:W-:Y:S02]  /*06e0*/  ISETP.NE.AND P1, PT, R8, RZ, P1 ;  /* 0x000000ff0800720c */ /* 0x000fe40000f25270 */
[----:B------:R-:W-:Y:S02]  /*06f0*/  SHF.R.U32.HI R6, RZ, R6, R5 ;  /* 0x00000006ff067219 */ /* 0x000fe40000011605 */
[----:B------:R-:W-:Y:S02]  /*0700*/  PLOP3.LUT P0, PT, P0, P1, PT, 0xf8, 0x8f ;  /* 0x00000000008f781c */ /* 0x000fe40000703f70 */
[----:B------:R-:W-:-:S02]  /*0710*/  SHF.R.U32.HI R8, RZ, 0x1, R6 ;  /* 0x00000001ff087819 */ /* 0x000fc40000011606 */
[----:B------:R-:W-:-:S04]  /*0720*/  SEL R3, RZ, 0x1, !P0 ;  /* 0x00000001ff037807 */ /* 0x000fc80004000000 */
[----:B------:R-:W-:-:S04]  /*0730*/  LOP3.LUT R3, R3, 0x1, R8, 0xf8, !PT ;  /* 0x0000000103037812 */ /* 0x000fc800078ef808 */
[----:B------:R-:W-:-:S05]  /*0740*/  LOP3.LUT R3, R3, R6, RZ, 0xc0, !PT ;  /* 0x0000000603037212 */ /* 0x000fca00078ec0ff */
[----:B------:R-:W-:-:S05]  /*0750*/  IMAD.IADD R3, R8, 0x1, R3 ;  /* 0x0000000108037824 */ /* 0x000fca00078e0203 */
[----:B------:R-:W-:Y:S01]  /*0760*/  LOP3.LUT R0, R3, R0, RZ, 0xfc, !PT ;  /* 0x0000000003007212 */ /* 0x000fe200078efcff */
[----:B------:R-:W-:Y:S06]  /*0770*/  BRA `(.L_x_11) ;  /* 0x0000000000107947 */ /* 0x000fec0003800000 */
.L_x_10:
[----:B------:R-:W-:-:S04]  /*0780*/  LOP3.LUT R0, R0, 0x80000000, RZ, 0xc0, !PT ;  /* 0x8000000000007812 */ /* 0x000fc800078ec0ff */
[----:B------:R-:W-:Y:S01]  /*0790*/  LOP3.LUT R0, R0, 0x7f800000, RZ, 0xfc, !PT ;  /* 0x7f80000000007812 */ /* 0x000fe200078efcff */
[----:B------:R-:W-:Y:S06]  /*07a0*/  BRA `(.L_x_11) ;  /* 0x0000000000047947 */ /* 0x000fec0003800000 */
.L_x_9:
[----:B------:R-:W-:-:S07]  /*07b0*/  IMAD R0, R6, 0x800000, R0 ;  /* 0x0080000006007824 */ /* 0x000fce00078e0200 */
.L_x_11:
[----:B------:R-:W-:Y:S05]  /*07c0*/  BSYNC.RECONVERGENT B2 ;  /* 0x0000000000027941 */ /* 0x000fea0003800200 */
.L_x_8:
[----:B------:R-:W-:Y:S05]  /*07d0*/  BRA `(.L_x_12) ;  /* 0x0000000000207947 */ /* 0x000fea0003800000 */
.L_x_7:
[----:B------:R-:W-:-:S04]  /*07e0*/  LOP3.LUT R0, R5, 0x80000000, R8, 0x48, !PT ;  /* 0x8000000005007812 */ /* 0x000fc800078e4808 */
[----:B------:R-:W-:Y:S01]  /*07f0*/  LOP3.LUT R0, R0, 0x7f800000, RZ, 0xfc, !PT ;  /* 0x7f80000000007812 */ /* 0x000fe200078efcff */
[----:B------:R-:W-:Y:S06]  /*0800*/  BRA `(.L_x_12) ;  /* 0x0000000000147947 */ /* 0x000fec0003800000 */
.L_x_6:
[----:B------:R-:W-:Y:S01]  /*0810*/  LOP3.LUT R0, R5, 0x80000000, R8, 0x48, !PT ;  /* 0x8000000005007812 */ /* 0x000fe200078e4808 */
[----:B------:R-:W-:Y:S06]  /*0820*/  BRA `(.L_x_12) ;  /* 0x00000000000c7947 */ /* 0x000fec0003800000 */
.L_x_5:
[----:B------:R-:W0:Y:S01]  /*0830*/  MUFU.RSQ R0, -QNAN ;  /* 0xffc0000000007908 */ /* 0x000e220000001400 */
[----:B------:R-:W-:Y:S05]  /*0840*/  BRA `(.L_x_12) ;  /* 0x0000000000047947 */ /* 0x000fea0003800000 */
.L_x_4:
[----:B------:R-:W-:-:S07]  /*0850*/  FADD.FTZ R0, R0, R3 ;  /* 0x0000000300007221 */ /* 0x000fce0000010000 */
.L_x_12:
[----:B------:R-:W-:Y:S05]  /*0860*/  BSYNC.RECONVERGENT B1 ;  /* 0x0000000000017941 */ /* 0x000fea0003800200 */
.L_x_2:
[----:B------:R-:W-:-:S04]  /*0870*/  IMAD.MOV.U32 R5, RZ, RZ, 0x0 ;  /* 0x00000000ff057424 */ /* 0x000fc800078e00ff */
[----:B0-----:R-:W-:Y:S05]  /*0880*/  RET.REL.NODEC R4 `(scalar_div) ;  /* 0xfffffff404dc7950 */ /* 0x001fea0003c3ffff */
.L_x_13:
[----:B------:R-:W-:-:S00]  /*0890*/  BRA `(.L_x_13) ;  /* 0xfffffffc00fc7947 */ /* 0x000fc0000383ffff */
[----:B------:R-:W-:-:S00]  /*08a0*/  NOP ;  /* 0x0000000000007918 */ /* 0x000fc00000000000 */
        /* <DEDUP_REMOVED lines=13> */
.L_x_39:


//--------------------- .text.scalar_sub          --------------------------
	.section	.text.scalar_sub,"ax",@progbits
	.align	128
        .global         scalar_sub
        .type           scalar_sub,@function
        .size           scalar_sub,(.L_x_42 - scalar_sub)
        .other          scalar_sub,@"STO_CUDA_ENTRY STV_DEFAULT"
scalar_sub:
.text.scalar_sub:
        /* <DEDUP_REMOVED lines=8> */
[----:B0-----:R-:W-:-:S07]  /*0080*/  IMAD R0, R5, UR7, R0 ;  /* 0x0000000705007c24 */ /* 0x001fce000f8e0200 */
[----:B------:R-:W0:Y:S01]  /*0090*/  LDC.64 R4, c[0x0][0x388] ;  /* 0x0000e200ff047b82 */ /* 0x000e220000000a00 */
[----:B-1----:R-:W-:Y:S01]  /*00a0*/  IMAD R7, R0, UR6, R7 ;  /* 0x0000000600077c24 */ /* 0x002fe2000f8e0207 */
[----:B------:R-:W1:Y:S03]  /*00b0*/  LDCU UR6, c[0x0][0x390] ;  /* 0x00007200ff0677ac */ /* 0x000e660008000800 */
[----:B---3--:R-:W-:-:S06]  /*00c0*/  IMAD.WIDE R2, R7, 0x4, R2 ;  /* 0x0000000407027825 */ /* 0x008fcc00078e0202 */
[----:B--2---:R-:W1:Y:S01]  /*00d0*/  LDG.E R2, desc[UR4][R2.64] ;  /* 0x0000000402027981 */ /* 0x004e62000c1e1900 */
[----:B0-----:R-:W-:-:S04]  /*00e0*/  IMAD.WIDE R4, R7, 0x4, R4 ;  /* 0x0000000407047825 */ /* 0x001fc800078e0204 */
[----:B-1----:R-:W-:-:S05]  /*00f0*/  FADD R7, -R2, UR6 ;  /* 0x0000000602077e21 */ /* 0x002fca0008000100 */
[----:B------:R-:W-:Y:S01]  /*0100*/  STG.E desc[UR4][R4.64], R7 ;  /* 0x0000000704007986 */ /* 0x000fe2000c101904 */
[----:B------:R-:W-:Y:S05]  /*0110*/  EXIT ;  /* 0x000000000000794d */ /* 0x000fea0003800000 */
.L_x_14:
        /* <DEDUP_REMOVED lines=14> */
.L_x_42:


//--------------------- .text.div_scalar          --------------------------
	.section	.text.div_scalar,"ax",@progbits
	.align	128
        .global         div_scalar
        .type           div_scalar,@function
        .size           div_scalar,(.L_x_40 - div_scalar)
        .other          div_scalar,@"STO_CUDA_ENTRY STV_DEFAULT"
div_scalar:
.text.div_scalar:
[----:B------:R-:W-:Y:S01]  /*0000*/  LDC R1, c[0x0][0x37c] ;  /* 0x0000df00ff017b82 */ /* 0x000fe20000000800 */
[----:B------:R-:W0:Y:S01]  /*0010*/  S2R R2, SR_TID.Y ;  /* 0x0000000000027919 */ /* 0x000e220000002200 */
[----:B------:R-:W1:Y:S06]  /*0020*/  LDCU UR6, c[0x0][0x360] ;  /* 0x00006c00ff0677ac */ /* 0x000e6c0008000800 */
[----:B------:R-:W0:Y:S01]  /*0030*/  S2UR UR7, SR_CTAID.X ;  /* 0x00000000000779c3 */ /* 0x000e220000002500 */
[----:B------:R-:W1:Y:S01]  /*0040*/  S2R R3, SR_TID.X ;  /* 0x0000000000037919 */ /* 0x000e620000002100 */
[----:B------:R-:W2:Y:S06]  /*0050*/  LDCU.64 UR4, c[0x0][0x358] ;  /* 0x00006b00ff0477ac */ /* 0x000eac0008000a00 */
[----:B------:R-:W0:Y:S08]  /*0060*/  LDC R7, c[0x0][0x364] ;  /* 0x0000d900ff077b82 */ /* 0x000e300000000800 */
[----:B------:R-:W3:Y:S08]  /*0070*/  LDC.64 R4, c[0x0][0x380] ;  /* 0x0000e000ff047b82 */ /* 0x000ef00000000a00 */
[----:B------:R-:W4:Y:S01]  /*0080*/  LDC R9, c[0x0][0x390] ;  /* 0x0000e400ff097b82 */ /* 0x000f220000000800 */
[----:B0-----:R-:W-:-:S04]  /*0090*/  IMAD R2, R7, UR7, R2 ;  /* 0x0000000707027c24 */ /* 0x001fc8000f8e0202 */
[----:B-1----:R-:W-:-:S04]  /*00a0*/  IMAD R2, R2, UR6, R3 ;  /* 0x0000000602027c24 */ /* 0x002fc8000f8e0203 */
[----:B---3--:R-:W-:-:S05]  /*00b0*/  IMAD.WIDE R4, R2, 0x4, R4 ;  /* 0x0000000402047825 */ /* 0x008fca00078e0204 */
[----:B--2---:R-:W2:Y:S01]  /*00c0*/  LDG.E R0, desc[UR4][R4.64] ;  /* 0x0000000404007981 */ /* 0x004ea2000c1e1900 */
[----:B------:R-:W-:Y:S01]  /*00d0*/  BSSY.RECONVERGENT B0, `(.L_x_15) ;  /* 0x000000c000007945 */ /* 0x000fe20003800200 */
[----:B----4-:R-:W0:Y:S02]  /*00e0*/  MUFU.RCP R3, R9 ;  /* 0x0000000900037308 */ /* 0x010e240000001000 */
[----:B0-----:R-:W-:-:S04]  /*00f0*/  FFMA R6, R3, -R9, 1 ;  /* 0x3f80000003067423 */ /* 0x001fc80000000809 */
[----:B------:R-:W-:Y:S02]  /*0100*/  FFMA R3, R3, R6, R3 ;  /* 0x0000000603037223 */ /* 0x000fe40000000003 */
[----:B--2---:R-:W0:Y:S02]  /*0110*/  FCHK P0, R0, R9 ;  /* 0x0000000900007302 */ /* 0x004e240000000000 */
[----:B------:R-:W-:-:S04]  /*0120*/  FFMA R6, R0, R3, RZ ;  /* 0x0000000300067223 */ /* 0x000fc800000000ff */
[----:B------:R-:W-:-:S04]  /*0130*/  FFMA R7, R6, -R9, R0 ;  /* 0x8000000906077223 */ /* 0x000fc80000000000 */
[----:B------:R-:W-:Y:S01]  /*0140*/  FFMA R7, R3, R7, R6 ;  /* 0x0000000703077223 */ /* 0x000fe20000000006 */
[----:B0-----:R-:W-:Y:S06]  /*0150*/  @!P0 BRA `(.L_x_16) ;  /* 0x00000000000c8947 */ /* 0x001fec0003800000 */
[----:B------:R-:W-:-:S07]  /*0160*/  MOV R4, 0x180 ;  /* 0x0000018000047802 */ /* 0x000fce0000000f00 */
[----:B------:R-:W-:Y:S05]  /*0170*/  CALL.REL.NOINC `($__internal_1_$__cuda_sm3x_div_rn_noftz_f32_slowpath) ;  /* 0x0000000000187944 */ /* 0x000fea0003c00000 */
[----:B------:R-:W-:-:S07]  /*0180*/  IMAD.MOV.U32 R7, RZ, RZ, R0 ;  /* 0x000000ffff077224 */ /* 0x000fce00078e0000 */
.L_x_16:
[----:B------:R-:W-:Y:S05]  /*0190*/  BSYNC.RECONVERGENT B0 ;  /* 0x0000000000007941 */ /* 0x000fea0003800200 */
.L_x_15:
[----:B------:R-:W0:Y:S02]  /*01a0*/  LDC.64 R4, c[0x0][0x388] ;  /* 0x0000e200ff047b82 */ /* 0x000e240000000a00 */
[----:B0-----:R-:W-:-:S05]  /*01b0*/  IMAD.WIDE R2, R2, 0x4, R4 ;  /* 0x0000000402027825 */ /* 0x001fca00078e0204 */
[----:B------:R-:W-:Y:S01]  /*01c0*/  STG.E desc[UR4][R2.64], R7 ;  /* 0x0000000702007986 */ /* 0x000fe2000c101904 */
[----:B------:R-:W-:Y:S05]  /*01d0*/  EXIT ;  /* 0x000000000000794d */ /* 0x000fea0003800000 */
        .weak           $__internal_1_$__cuda_sm3x_div_rn_noftz_f32_slowpath
        .type           $__internal_1_$__cuda_sm3x_div_rn_noftz_f32_slowpath,@function
        .size           $__internal_1_$__cuda_sm3x_div_rn_noftz_f32_slowpath,(.L_x_40 - $__internal_1_$__cuda_sm3x_div_rn_noftz_f32_slowpath)
$__internal_1_$__cuda_sm3x_div_rn_noftz_f32_slowpath:
[----:B------:R-:W0:Y:S01]  /*01e0*/  LDC R3, c[0x0][0x390] ;  /* 0x0000e400ff037b82 */ /* 0x000e220000000800 */
[--C-:B------:R-:W-:Y:S01]  /*01f0*/  SHF.R.U32.HI R5, RZ, 0x17, R0.reuse ;  /* 0x00000017ff057819 */ /* 0x100fe20000011600 */
[----:B------:R-:W1:Y:S01]  /*0200*/  LDCU UR6, c[0x0][0x390] ;  /* 0x00007200ff0677ac */ /* 0x000e620008000800 */
[----:B------:R-:W-:Y:S01]  /*0210*/  BSSY.RECONVERGENT B1, `(.L_x_17) ;  /* 0x0000064000017945 */ /* 0x000fe20003800200 */
[----:B------:R-:W-:Y:S01]  /*0220*/  IMAD.MOV.U32 R7, RZ, RZ, R0 ;  /* 0x000000ffff077224 */ /* 0x000fe200078e0000 */
[----:B------:R-:W-:-:S05]  /*0230*/  LOP3.LUT R5, R5, 0xff, RZ, 0xc0, !PT ;  /* 0x000000ff05057812 */ /* 0x000fca00078ec0ff */
[----:B------:R-:W-:Y:S02]  /*0240*/  VIADD R10, R5, 0xffffffff ;  /* 0xffffffff050a7836 */ /* 0x000fe40000000000 */
[----:B-1----:R-:W-:Y:S01]  /*0250*/  IMAD.U32 R8, RZ, RZ, UR6 ;  /* 0x00000006ff087e24 */ /* 0x002fe2000f8e00ff */
[----:B0-----:R-:W-:-:S04]  /*0260*/  SHF.R.U32.HI R6, RZ, 0x17, R3 ;  /* 0x00000017ff067819 */ /* 0x001fc80000011603 */
[----:B------:R-:W-:-:S05]  /*0270*/  LOP3.LUT R6, R6, 0xff, RZ, 0xc0, !PT ;  /* 0x000000ff06067812 */ /* 0x000fca00078ec0ff */
[----:B------:R-:W-:-:S05]  /*0280*/  VIADD R11, R6, 0xffffffff ;  /* 0xffffffff060b7836 */ /* 0x000fca0000000000 */
[----:B------:R-:W-:-:S04]  /*0290*/  ISETP.GT.U32.AND P0, PT, R11, 0xfd, PT ;  /* 0x000000fd0b00780c */ /* 0x000fc80003f04070 */
[----:B------:R-:W-:-:S13]  /*02a0*/  ISETP.GT.U32.OR P0, PT, R10, 0xfd, P0 ;  /* 0x000000fd0a00780c */ /* 0x000fda0000704470 */
[----:B------:R-:W-:Y:S01]  /*02b0*/  @!P0 IMAD.MOV.U32 R9, RZ, RZ, RZ ;  /* 0x000000ffff098224 */ /* 0x000fe200078e00ff */
[----:B------:R-:W-:Y:S06]  /*02c0*/  @!P0 BRA `(.L_x_18) ;  /* 0x00000000005c8947 */ /* 0x000fec0003800000 */
[----:B------:R-:W-:Y:S02]  /*02d0*/  FSETP.GTU.FTZ.AND P1, PT, |R3|, +INF , PT ;  /* 0x7f8000000300780b */ /* 0x000fe40003f3c200 */
        /* <DEDUP_REMOVED lines=22> */
.L_x_18:
[----:B------:R-:W-:Y:S01]  /*0440*/  LEA R3, R6, 0xc0800000, 0x17 ;  /* 0xc080000006037811 */ /* 0x000fe200078eb8ff */
[----:B------:R-:W-:Y:S01]  /*0450*/  VIADD R5, R5, 0xffffff81 ;  /* 0xffffff8105057836 */ /* 0x000fe20000000000 */
[----:B------:R-:W-:Y:S03]  /*0460*/  BSSY.RECONVERGENT B2, `(.L_x_23) ;  /* 0x0000035000027945 */ /* 0x000fe60003800200 */
[----:B------:R-:W-:Y:S01]  /*0470*/  IMAD.IADD R3, R8, 0x1, -R3 ;  /* 0x0000000108037824 */ /* 0x000fe200078e0a03 */
[C---:B------:R-:W-:Y:S01]  /*0480*/  IADD3 R6, PT, PT, R5.reuse, 0x7f, -R6 ;  /* 0x0000007f05067810 */ /* 0x040fe20007ffe806 */
[----:B------:R-:W-:Y:S02]  /*0490*/  IMAD R0, R5, -0x800000, R7 ;  /* 0xff80000005007824 */ /* 0x000fe400078e0207 */
[----:B------:R-:W0:Y:S01]  /*04a0*/  MUFU.RCP R8, R3 ;  /* 0x0000000300087308 */ /* 0x000e220000001000 */
[----:B------:R-:W-:Y:S01]  /*04b0*/  FADD.FTZ R11, -R3, -RZ ;  /* 0x800000ff030b7221 */ /* 0x000fe20000010100 */
[----:B------:R-:W-:-:S03]  /*04c0*/  IMAD.IADD R6, R6, 0x1, R9 ;  /* 0x0000000106067824 */ /* 0x000fc600078e0209 */
        /* <DEDUP_REMOVED lines=42> */
.L_x_25:
[----:B------:R-:W-:-:S04]  /*0770*/  LOP3.LUT R0, R0, 0x80000000, RZ, 0xc0, !PT ;  /* 0x8000000000007812 */ /* 0x000fc800078ec0ff */
[----:B------:R-:W-:Y:S01]  /*0780*/  LOP3.LUT R0, R0, 0x7f800000, RZ, 0xfc, !PT ;  /* 0x7f80000000007812 */ /* 0x000fe200078efcff */
[----:B------:R-:W-:Y:S06]  /*0790*/  BRA `(.L_x_26) ;  /* 0x0000000000047947 */ /* 0x000fec0003800000 */
.L_x_24:
[----:B------:R-:W-:-:S07]  /*07a0*/  IMAD R0, R6, 0x800000, R0 ;  /* 0x0080000006007824 */ /* 0x000fce00078e0200 */
.L_x_26:
[----:B------:R-:W-:Y:S05]  /*07b0*/  BSYNC.RECONVERGENT B2 ;  /* 0x0000000000027941 */ /* 0x000fea0003800200 */
.L_x_23:
[----:B------:R-:W-:Y:S05]  /*07c0*/  BRA `(.L_x_27) ;  /* 0x0000000000207947 */ /* 0x000fea0003800000 */
.L_x_22:
[----:B------:R-:W-:-:S04]  /*07d0*/  LOP3.LUT R0, R8, 0x80000000, R7, 0x48, !PT ;  /* 0x8000000008007812 */ /* 0x000fc800078e4807 */
[----:B------:R-:W-:Y:S01]  /*07e0*/  LOP3.LUT R0, R0, 0x7f800000, RZ, 0xfc, !PT ;  /* 0x7f80000000007812 */ /* 0x000fe200078efcff */
[----:B------:R-:W-:Y:S06]  /*07f0*/  BRA `(.L_x_27) ;  /* 0x0000000000147947 */ /* 0x000fec0003800000 */
.L_x_21:
[----:B------:R-:W-:Y:S01]  /*0800*/  LOP3.LUT R0, R8, 0x80000000, R7, 0x48, !PT ;  /* 0x8000000008007812 */ /* 0x000fe200078e4807 */
[----:B------:R-:W-:Y:S06]  /*0810*/  BRA `(.L_x_27) ;  /* 0x00000000000c7947 */ /* 0x000fec0003800000 */
.L_x_20:
[----:B------:R-:W0:Y:S01]  /*0820*/  MUFU.RSQ R0, -QNAN ;  /* 0xffc0000000007908 */ /* 0x000e220000001400 */
[----:B------:R-:W-:Y:S05]  /*0830*/  BRA `(.L_x_27) ;  /* 0x0000000000047947 */ /* 0x000fea0003800000 */
.L_x_19:
[----:B------:R-:W-:-:S07]  /*0840*/  FADD.FTZ R0, R0, R3 ;  /* 0x0000000300007221 */ /* 0x000fce0000010000 */
.L_x_27:
[----:B------:R-:W-:Y:S05]  /*0850*/  BSYNC.RECONVERGENT B1 ;  /* 0x0000000000017941 */ /* 0x000fea0003800200 */
.L_x_17:
[----:B------:R-:W-:-:S04]  /*0860*/  IMAD.MOV.U32 R5, RZ, RZ, 0x0 ;  /* 0x00000000ff057424 */ /* 0x000fc800078e00ff */
[----:B0-----:R-:W-:Y:S05]  /*0870*/  RET.REL.NODEC R4 `(div_scalar) ;  /* 0xfffffff404e07950 */ /* 0x001fea0003c3ffff */
.L_x_28:
        /* <DEDUP_REMOVED lines=16> */
.L_x_40:


//--------------------- .text.mul_scalar          --------------------------
	.section	.text.mul_scalar,"ax",@progbits
	.align	128
        .global         mul_scalar
        .type           mul_scalar,@function
        .size           mul_scalar,(.L_x_44 - mul_scalar)
        .other          mul_scalar,@"STO_CUDA_ENTRY STV_DEFAULT"
mul_scalar:
.text.mul_scalar:
        /* <DEDUP_REMOVED lines=15> */
[----:B-1----:R-:W-:-:S05]  /*00f0*/  FMUL R7, R2, UR6 ;  /* 0x0000000602077c20 */ /* 0x002fca0008400000 */
[----:B------:R-:W-:Y:S01]  /*0100*/  STG.E desc[UR4][R4.64], R7 ;  /* 0x0000000704007986 */ /* 0x000fe2000c101904 */
[----:B------:R-:W-:Y:S05]  /*0110*/  EXIT ;  /* 0x000000000000794d */ /* 0x000fea0003800000 */
.L_x_29:
        /* <DEDUP_REMOVED lines=14> */
.L_x_44:


//--------------------- .text.sub_scalar          --------------------------
	.section	.text.sub_scalar,"ax",@progbits
	.align	128
        .global         sub_scalar
        .type           sub_scalar,@function
        .size           sub_scalar,(.L_x_45 - sub_scalar)
        .other          sub_scalar,@"STO_CUDA_ENTRY STV_DEFAULT"
sub_scalar:
.text.sub_scalar:
        /* <DEDUP_REMOVED lines=15> */
[----:B-1----:R-:W-:-:S05]  /*00f0*/  FADD R7, R2, -UR6 ;  /* 0x8000000602077e21 */ /* 0x002fca0008000000 */
[----:B------:R-:W-:Y:S01]  /*0100*/  STG.E desc[UR4][R4.64], R7 ;  /* 0x0000000704007986 */ /* 0x000fe2000c101904 */
[----:B------:R-:W-:Y:S05]  /*0110*/  EXIT ;  /* 0x000000000000794d */ /* 0x000fea0003800000 */
.L_x_30:
        /* <DEDUP_REMOVED lines=14> */
.L_x_45:


//--------------------- .text.add_scalar          --------------------------
	.section	.text.add_scalar,"ax",@progbits
	.align	128
        .global         add_scalar
        .type           add_scalar,@function
        .size           add_scalar,(.L_x_46 - add_scalar)
        .other          add_scalar,@"STO_CUDA_ENTRY STV_DEFAULT"
add_scalar:
.text.add_scalar:
        /* <DEDUP_REMOVED lines=15> */
[----:B-1----:R-:W-:-:S05]  /*00f0*/  FADD R7, R2, UR6 ;  /* 0x0000000602077e21 */ /* 0x002fca0008000000 */
[----:B------:R-:W-:Y:S01]  /*0100*/  STG.E desc[UR4][R4.64], R7 ;  /* 0x0000000704007986 */ /* 0x000fe2000c101904 */
[----:B------:R-:W-:Y:S05]  /*0110*/  EXIT ;  /* 0x000000000000794d */ /* 0x000fea0003800000 */
.L_x_31:
        /* <DEDUP_REMOVED lines=14> */
.L_x_46:


//--------------------- .text.dot                 --------------------------
	.section	.text.dot,"ax",@progbits
	.align	128
        .global         dot
        .type           dot,@function
        .size           dot,(.L_x_47 - dot)
        .other          dot,@"STO_CUDA_ENTRY STV_DEFAULT"
dot:
.text.dot:
[----:B------:R-:W-:Y:S08]  /*0000*/  LDC R1, c[0x0][0x37c] ;  /* 0x0000df00ff017b82 */ /* 0x000ff00000000800 */
[----:B------:R-:W0:Y:S01]  /*0010*/  LDC R15, c[0x0][0x3a4] ;  /* 0x0000e900ff0f7b82 */ /* 0x000e220000000800 */
[----:B------:R-:W1:Y:S01]  /*0020*/  S2R R0, SR_TID.Y ;  /* 0x0000000000007919 */ /* 0x000e620000002200 */
[----:B------:R-:W2:Y:S01]  /*0030*/  LDCU UR4, c[0x0][0x360] ;  /* 0x00006c00ff0477ac */ /* 0x000ea20008000800 */
[----:B------:R-:W-:Y:S01]  /*0040*/  MOV R26, RZ ;  /* 0x000000ff001a7202 */ /* 0x000fe20000000f00 */
[----:B------:R-:W2:Y:S01]  /*0050*/  S2R R5, SR_TID.X ;  /* 0x0000000000057919 */ /* 0x000ea20000002100 */
[----:B------:R-:W3:Y:S03]  /*0060*/  LDCU.64 UR6, c[0x0][0x358] ;  /* 0x00006b00ff0677ac */ /* 0x000ee60008000a00 */
[----:B------:R-:W1:Y:S08]  /*0070*/  S2UR UR5, SR_CTAID.X ;  /* 0x00000000000579c3 */ /* 0x000e700000002500 */
[----:B------:R-:W1:Y:S01]  /*0080*/  LDC R7, c[0x0][0x364] ;  /* 0x0000d900ff077b82 */ /* 0x000e620000000800 */
[----:B0-----:R-:W-:-:S07]  /*0090*/  IABS R9, R15 ;  /* 0x0000000f00097213 */ /* 0x001fce0000000000 */
[----:B------:R-:W0:Y:S01]  /*00a0*/  LDC R14, c[0x0][0x3a0] ;  /* 0x0000e800ff0e7b82 */ /* 0x000e220000000800 */
[----:B------:R-:W4:Y:S01]  /*00b0*/  I2F.RP R4, R9 ;  /* 0x0000000900047306 */ /* 0x000f220000209400 */
[----:B-1----:R-:W-:-:S07]  /*00c0*/  IMAD R0, R7, UR5, R0 ;  /* 0x0000000507007c24 */ /* 0x002fce000f8e0200 */
[----:B----4-:R-:W1:Y:S01]  /*00d0*/  MUFU.RCP R4, R4 ;  /* 0x0000000400047308 */ /* 0x010e620000001000 */
[----:B--2---:R-:W-:Y:S01]  /*00e0*/  IMAD R0, R0, UR4, R5 ;  /* 0x0000000400007c24 */ /* 0x004fe2000f8e0205 */
[----:B0-----:R-:W-:-:S04]  /*00f0*/  ISETP.GE.AND P3, PT, R14, 0x1, PT ;  /* 0x000000010e00780c */ /* 0x001fc80003f66270 */
[----:B------:R-:W-:Y:S02]  /*0100*/  ISETP.GE.AND P2, PT, R0, RZ, PT ;  /* 0x000000ff0000720c */ /* 0x000fe40003f46270 */
[----:B-1----:R-:W-:Y:S02]  /*0110*/  IADD3 R2, PT, PT, R4, 0xffffffe, RZ ;  /* 0x0ffffffe04027810 */ /* 0x002fe40007ffe0ff */
[----:B------:R-:W-:Y:S02]  /*0120*/  IABS R4, R0 ;  /* 0x0000000000047213 */ /* 0x000fe40000000000 */
[----:B------:R0:W1:Y:S02]  /*0130*/  F2I.FTZ.U32.TRUNC.NTZ R3, R2 ;  /* 0x0000000200037305 */ /* 0x000064000021f000 */
[----:B0-----:R-:W-:Y:S01]  /*0140*/  HFMA2 R2, -RZ, RZ, 0, 0 ;  /* 0x00000000ff027431 */ /* 0x001fe200000001ff */
[----:B-1----:R-:W-:-:S05]  /*0150*/  IADD3 R6, PT, PT, RZ, -R3, RZ ;  /* 0x80000003ff067210 */ /* 0x002fca0007ffe0ff */
[----:B------:R-:W-:-:S04]  /*0160*/  IMAD R5, R6, R9, RZ ;  /* 0x0000000906057224 */ /* 0x000fc800078e02ff */
[----:B------:R-:W-:-:S06]  /*0170*/  IMAD.HI.U32 R3, R3, R5, R2 ;  /* 0x0000000503037227 */ /* 0x000fcc00078e0002 */
[----:B------:R-:W-:-:S05]  /*0180*/  IMAD.HI.U32 R3, R3, R4, RZ ;  /* 0x0000000403037227 */ /* 0x000fca00078e00ff */
[----:B------:R-:W-:-:S05]  /*0190*/  IADD3 R2, PT, PT, -R3, RZ, RZ ;  /* 0x000000ff03027210 */ /* 0x000fca0007ffe1ff */
[----:B------:R-:W-:-:S05]  /*01a0*/  IMAD R2, R9, R2, R4 ;  /* 0x0000000209027224 */ /* 0x000fca00078e0204 */
[----:B------:R-:W-:-:S13]  /*01b0*/  ISETP.GT.U32.AND P0, PT, R9, R2, PT ;  /* 0x000000020900720c */ /* 0x000fda0003f04070 */
[----:B------:R-:W-:-:S04]  /*01c0*/  @!P0 IADD3 R2, PT, PT, R2, -R9, RZ ;  /* 0x8000000902028210 */ /* 0x000fc80007ffe0ff */
[----:B------:R-:W-:Y:S02]  /*01d0*/  ISETP.GT.U32.AND P1, PT, R9, R2, PT ;  /* 0x000000020900720c */ /* 0x000fe40003f24070 */
[----:B------:R-:W-:-:S04]  /*01e0*/  IADD3 R5, PT, PT, R2, -R9, RZ ;  /* 0x8000000902057210 */ /* 0x000fc80007ffe0ff */
[----:B------:R-:W-:-:S04]  /*01f0*/  SEL R5, R5, R2, !P1 ;  /* 0x0000000205057207 */ /* 0x000fc80004800000 */
[----:B------:R-:W-:Y:S01]  /*0200*/  @!P2 IADD3 R5, PT, PT, -R5, RZ, RZ ;  /* 0x000000ff0505a210 */ /* 0x000fe20007ffe1ff */
[----:B---3--:R-:W-:Y:S06]  /*0210*/  @!P3 BRA `(.L_x_32) ;  /* 0x0000000400e4b947 */ /* 0x008fec0003800000 */
[----:B------:R-:W-:Y:S01]  /*0220*/  ISETP.GE.U32.AND P1, PT, R2, R9, PT ;  /* 0x000000090200720c */ /* 0x000fe20003f26070 */
[----:B------:R-:W-:Y:S01]  /*0230*/  @!P0 VIADD R3, R3, 0x1 ;  /* 0x0000000103038836 */ /* 0x000fe20000000000 */
[-C--:B------:R-:W-:Y:S01]  /*0240*/  LOP3.LUT R2, R0, R15.reuse, RZ, 0x3c, !PT ;  /* 0x0000000f00027212 */ /* 0x080fe200078e3cff */
[----:B------:R-:W0:Y:S01]  /*0250*/  LDCU UR4, c[0x0][0x39c] ;  /* 0x00007380ff0477ac */ /* 0x000e220008000800 */
[----:B------:R-:W-:Y:S02]  /*0260*/  ISETP.NE.AND P0, PT, R15, RZ, PT ;  /* 0x000000ff0f00720c */ /* 0x000fe40003f05270 */
[----:B------:R-:W-:Y:S02]  /*0270*/  ISETP.GE.AND P2, PT, R2, RZ, PT ;  /* 0x000000ff0200720c */ /* 0x000fe40003f46270 */
[----:B------:R-:W-:Y:S02]  /*0280*/  LOP3.LUT R18, RZ, R15, RZ, 0x33, !PT ;  /* 0x0000000fff127212 */ /* 0x000fe400078e33ff */
[----:B------:R-:W-:-:S02]  /*0290*/  LOP3.LUT R25, R14, 0x7, RZ, 0xc0, !PT ;  /* 0x000000070e197812 */ /* 0x000fc400078ec0ff */
[----:B------:R-:W-:Y:S02]  /*02a0*/  MOV R26, RZ ;  /* 0x000000ff001a7202 */ /* 0x000fe40000000f00 */
[----:B------:R-:W-:Y:S02]  /*02b0*/  @P1 IADD3 R3, PT, PT, R3, 0x1, RZ ;  /* 0x0000000103031810 */ /* 0x000fe40007ffe0ff */
[----:B------:R-:W-:Y:S02]  /*02c0*/  ISETP.GE.U32.AND P1, PT, R14, 0x8, PT ;  /* 0x000000080e00780c */ /* 0x000fe40003f26070 */
[----:B------:R-:W-:Y:S02]  /*02d0*/  MOV R17, RZ ;  /* 0x000000ff00117202 */ /* 0x000fe40000000f00 */
[----:B------:R-:W-:Y:S02]  /*02e0*/  @!P2 IADD3 R3, PT, PT, -R3, RZ, RZ ;  /* 0x000000ff0303a210 */ /* 0x000fe40007ffe1ff */
[----:B------:R-:W-:-:S02]  /*02f0*/  ISETP.NE.AND P2, PT, R25, RZ, PT ;  /* 0x000000ff1900720c */ /* 0x000fc40003f45270 */
[C---:B------:R-:W-:Y:S02]  /*0300*/  SEL R20, R18.reuse, R3, !P0 ;  /* 0x0000000312147207 */ /* 0x040fe40004000000 */
[----:B------:R-:W-:-:S03]  /*0310*/  SEL R18, R18, R5, !P0 ;  /* 0x0000000512127207 */ /* 0x000fc60004000000 */
[----:B0-----:R-:W-:Y:S01]  /*0320*/  IMAD R20, R20, UR4, RZ ;  /* 0x0000000414147c24 */ /* 0x001fe2000f8e02ff */
[----:B------:R-:W-:Y:S06]  /*0330*/  @!P1 BRA `(.L_x_33) ;  /* 0x0000000000c49947 */ /* 0x000fec0003800000 */
[----:B------:R-:W0:Y:S01]  /*0340*/  LDCU.64 UR4, c[0x0][0x380] ;  /* 0x00007000ff0477ac */ /* 0x000e220008000a00 */
[----:B------:R-:W-:Y:S01]  /*0350*/  LOP3.LUT R17, R14, 0x7ffffff8, RZ, 0xc0, !PT ;  /* 0x7ffffff80e117812 */ /* 0x000fe200078ec0ff */
[----:B------:R-:W-:Y:S02]  /*0360*/  HFMA2 R26, -RZ, RZ, 0, 0 ;  /* 0x00000000ff1a7431 */ /* 0x000fe400000001ff */
[----:B------:R-:W-:Y:S01]  /*0370*/  IMAD.MOV.U32 R16, RZ, RZ, R20 ;  /* 0x000000ffff107224 */ /* 0x000fe200078e0014 */
[----:B------:R-:W-:Y:S02]  /*0380*/  MOV R22, R18 ;  /* 0x0000001200167202 */ /* 0x000fe40000000f00 */
[----:B------:R-:W-:Y:S01]  /*0390*/  IADD3 R19, PT, PT, -R17, RZ, RZ ;  /* 0x000000ff11137210 */ /* 0x000fe20007ffe1ff */
[----:B0-----:R-:W-:-:S04]  /*03a0*/  UIADD3 UR4, UP0, UPT, UR4, 0x10, URZ ;  /* 0x0000001004047890 */ /* 0x001fc8000ff1e0ff */
[----:B------:R-:W-:-:S12]  /*03b0*/  UIADD3.X UR5, UPT, UPT, URZ, UR5, URZ, UP0, !UPT ;  /* 0x00000005ff057290 */ /* 0x000fd800087fe4ff */
.L_x_34:
[----:B------:R-:W0:Y:S01]  /*03c0*/  LDC.64 R12, c[0x0][0x388] ;  /* 0x0000e200ff0c7b82 */ /* 0x000e220000000a00 */
[----:B------:R-:W-:Y:S02]  /*03d0*/  MOV R2, UR4 ;  /* 0x0000000400027c02 */ /* 0x000fe40008000f00 */
[----:B------:R-:W-:-:S03]  /*03e0*/  MOV R3, UR5 ;  /* 0x0000000500037c02 */ /* 0x000fc60008000f00 */
[----:B------:R-:W-:-:S05]  /*03f0*/  IMAD.WIDE R2, R16, 0x4, R2 ;  /* 0x0000000410027825 */ /* 0x000fca00078e0202 */
[----:B------:R-:W2:Y:S04]  /*0400*/  LDG.E R21, desc[UR6][R2.64+-0x10] ;  /* 0xfffff00602157981 */ /* 0x000ea8000c1e1900 */
[----:B------:R-:W3:Y:S04]  /*0410*/  LDG.E R23, desc[UR6][R2.64+-0xc] ;  /* 0xfffff40602177981 */ /* 0x000ee8000c1e1900 */
[----:B------:R-:W4:Y:S01]  /*0420*/  LDG.E R29, desc[UR6][R2.64+-0x8] ;  /* 0xfffff806021d7981 */ /* 0x000f22000c1e1900 */
[----:B0-----:R-:W-:-:S05]  /*0430*/  IMAD.WIDE R12, R22, 0x4, R12 ;  /* 0x00000004160c7825 */ /* 0x001fca00078e020c */
[----:B------:R0:W2:Y:S01]  /*0440*/  LDG.E R24, desc[UR6][R12.64] ;  /* 0x000000060c187981 */ /* 0x0000a2000c1e1900 */
[----:B------:R-:W-:-:S04]  /*0450*/  IMAD.WIDE R10, R15, 0x4, R12 ;  /* 0x000000040f0a7825 */ /* 0x000fc800078e020c */
[C---:B------:R-:W-:Y:S02]  /*0460*/  IMAD.WIDE R4, R15.reuse, 0x4, R10 ;  /* 0x000000040f047825 */ /* 0x040fe400078e020a */
[----:B------:R-:W3:Y:S02]  /*0470*/  LDG.E R10, desc[UR6][R10.64] ;  /* 0x000000060a0a7981 */ /* 0x000ee4000c1e1900 */
[C---:B------:R-:W-:Y:S02]  /*0480*/  IMAD.WIDE R6, R15.reuse, 0x4, R4 ;  /* 0x000000040f067825 */ /* 0x040fe400078e0204 */
[----:B------:R1:W4:Y:S02]  /*0490*/  LDG.E R28, desc[UR6][R4.64] ;  /* 0x00000006041c7981 */ /* 0x000324000c1e1900 */
[C---:B------:R-:W-:Y:S02]  /*04a0*/  IMAD.WIDE R8, R15.reuse, 0x4, R6 ;  /* 0x000000040f087825 */ /* 0x040fe400078e0206 */
[----:B------:R-:W5:Y:S02]  /*04b0*/  LDG.E R6, desc[UR6][R6.64] ;  /* 0x0000000606067981 */ /* 0x000f64000c1e1900 */
[----:B0-----:R-:W-:-:S05]  /*04c0*/  IMAD.WIDE R12, R15, 0x4, R8 ;  /* 0x000000040f0c7825 */ /* 0x001fca00078e0208 */
[----:B------:R-:W5:Y:S04]  /*04d0*/  LDG.E R11, desc[UR6][R12.64] ;  /* 0x000000060c0b7981 */ /* 0x000f68000c1e1900 */
[----:B------:R-:W5:Y:S04]  /*04e0*/  LDG.E R7, desc[UR6][R8.64] ;  /* 0x0000000608077981 */ /* 0x000f68000c1e1900 */
[----:B------:R-:W5:Y:S04]  /*04f0*/  LDG.E R9, desc[UR6][R2.64+-0x4] ;  /* 0xfffffc0602097981 */ /* 0x000f68000c1e1900 */
[----:B------:R-:W5:Y:S01]  /*0500*/  LDG.E R8, desc[UR6][R2.64+0x8] ;  /* 0x0000080602087981 */ /* 0x000f62000c1e1900 */
[----:B--2---:R-:W-:Y:S01]  /*0510*/  FFMA R24, R21, R24, R26 ;  /* 0x0000001815187223 */ /* 0x004fe2000000001a */
[----:B------:R-:W-:-:S02]  /*0520*/  IMAD.WIDE R26, R15, 0x4, R12 ;  /* 0x000000040f1a7825 */ /* 0x000fc400078e020c */
[----:B------:R-:W2:Y:S04]  /*0530*/  LDG.E R21, desc[UR6][R2.64] ;  /* 0x0000000602157981 */ /* 0x000ea8000c1e1900 */
[----:B------:R-:W2:Y:S01]  /*0540*/  LDG.E R12, desc[UR6][R2.64+0x4] ;  /* 0x00000406020c7981 */ /* 0x000ea2000c1e1900 */
[----:B-1----:R-:W-:-:S03]  /*0550*/  IMAD.WIDE R4, R15, 0x4, R26 ;  /* 0x000000040f047825 */ /* 0x002fc600078e021a */
[----:B------:R-:W2:Y:S04]  /*0560*/  LDG.E R13, desc[UR6][R2.64+0xc] ;  /* 0x00000c06020d7981 */ /* 0x000ea8000c1e1900 */
[----:B------:R-:W2:Y:S04]  /*0570*/  LDG.E R4, desc[UR6][R4.64] ;  /* 0x0000000604047981 */ /* 0x000ea8000c1e1900 */
[----:B------:R-:W2:Y:S01]  /*0580*/  LDG.E R3, desc[UR6][R26.64] ;  /* 0x000000061a037981 */ /* 0x000ea2000c1e1900 */
[----:B---3--:R-:W-:Y:S01]  /*0590*/  FFMA R10, R23, R10, R24 ;  /* 0x0000000a170a7223 */ /* 0x008fe20000000018 */
[----:B------:R-:W-:-:S03]  /*05a0*/  IADD3 R19, PT, PT, R19, 0x8, RZ ;  /* 0x0000000813137810 */ /* 0x000fc60007ffe0ff */
[----:B----4-:R-:W-:Y:S01]  /*05b0*/  FFMA R10, R29, R28, R10 ;  /* 0x0000001c1d0a7223 */ /* 0x010fe2000000000a */
[----:B------:R-:W-:Y:S01]  /*05c0*/  ISETP.NE.AND P0, PT, R19, RZ, PT ;  /* 0x000000ff1300720c */ /* 0x000fe20003f05270 */
[----:B------:R-:W-:Y:S01]  /*05d0*/  IMAD R22, R15, 0x8, R22 ;  /* 0x000000080f167824 */ /* 0x000fe200078e0216 */
[----:B------:R-:W-:Y:S01]  /*05e0*/  IADD3 R16, PT, PT, R16, 0x8, RZ ;  /* 0x0000000810107810 */ /* 0x000fe20007ffe0ff */
[----:B-----5:R-:W-:-:S04]  /*05f0*/  FFMA R6, R9, R6, R10 ;  /* 0x0000000609067223 */ /* 0x020fc8000000000a */
[----:B--2---:R-:W-:-:S04]  /*0600*/  FFMA R7, R21, R7, R6 ;  /* 0x0000000715077223 */ /* 0x004fc80000000006 */
[----:B------:R-:W-:-:S04]  /*0610*/  FFMA R7, R12, R11, R7 ;  /* 0x0000000b0c077223 */ /* 0x000fc80000000007 */
[----:B------:R-:W-:-:S04]  /*0620*/  FFMA R8, R8, R3, R7 ;  /* 0x0000000308087223 */ /* 0x000fc80000000007 */
[----:B------:R-:W-:Y:S01]  /*0630*/  FFMA R26, R13, R4, R8 ;  /* 0x000000040d1a7223 */ /* 0x000fe20000000008 */
[----:B------:R-:W-:Y:S06]  /*0640*/  @P0 BRA `(.L_x_34) ;  /* 0xfffffffc005c0947 */ /* 0x000fec000383ffff */
.L_x_33:
[----:B------:R-:W-:Y:S05]  /*0650*/  @!P2 BRA `(.L_x_32) ;  /* 0x0000000000d4a947 */ /* 0x000fea0003800000 */
[----:B------:R-:W-:Y:S02]  /*0660*/  ISETP.GE.U32.AND P0, PT, R25, 0x4, PT ;  /* 0x000000041900780c */ /* 0x000fe40003f06070 */
[----:B------:R-:W-:-:S04]  /*0670*/  LOP3.LUT R12, R14, 0x3, RZ, 0xc0, !PT ;  /* 0x000000030e0c7812 */ /* 0x000fc800078ec0ff */
[----:B------:R-:W-:-:S07]  /*0680*/  ISETP.NE.AND P1, PT, R12, RZ, PT ;  /* 0x000000ff0c00720c */ /* 0x000fce0003f25270 */
[----:B------:R-:W-:Y:S06]  /*0690*/  @!P0 BRA `(.L_x_35) ;  /* 0x0000000000588947 */ /* 0x000fec0003800000 */
[----:B------:R-:W0:Y:S01]  /*06a0*/  LDC.64 R8, c[0x0][0x388] ;  /* 0x0000e200ff087b82 */ /* 0x000e220000000a00 */
[----:B------:R-:W-:Y:S01]  /*06b0*/  IMAD R7, R17, R15, R18 ;  /* 0x0000000f11077224 */ /* 0x000fe200078e0212 */
[----:B------:R-:W-:-:S06]  /*06c0*/  IADD3 R5, PT, PT, R20, R17, RZ ;  /* 0x0000001114057210 */ /* 0x000fcc0007ffe0ff */
[----:B------:R-:W1:Y:S01]  /*06d0*/  LDC.64 R2, c[0x0][0x380] ;  /* 0x0000e000ff027b82 */ /* 0x000e620000000a00 */
[----:B0-----:R-:W-:-:S04]  /*06e0*/  IMAD.WIDE R8, R7, 0x4, R8 ;  /* 0x0000000407087825 */ /* 0x001fc800078e0208 */
[----:B------:R-:W-:Y:S02]  /*06f0*/  IMAD.WIDE R10, R15, 0x4, R8 ;  /* 0x000000040f0a7825 */ /* 0x000fe400078e0208 */
[----:B------:R-:W2:Y:S02]  /*0700*/  LDG.E R8, desc[UR6][R8.64] ;  /* 0x0000000608087981 */ /* 0x000ea4000c1e1900 */
[----:B-1----:R-:W-:-:S04]  /*0710*/  IMAD.WIDE R2, R5, 0x4, R2 ;  /* 0x0000000405027825 */ /* 0x002fc800078e0202 */
[C---:B------:R-:W-:Y:S01]  /*0720*/  IMAD.WIDE R4, R15.reuse, 0x4, R10 ;  /* 0x000000040f047825 */ /* 0x040fe200078e020a */
[----:B------:R-:W2:Y:S04]  /*0730*/  LDG.E R13, desc[UR6][R2.64] ;  /* 0x00000006020d7981 */ /* 0x000ea8000c1e1900 */
[----:B------:R-:W3:Y:S01]  /*0740*/  LDG.E R10, desc[UR6][R10.64] ;  /* 0x000000060a0a7981 */ /* 0x000ee2000c1e1900 */
[----:B------:R-:W-:-:S03]  /*0750*/  IMAD.WIDE R6, R15, 0x4, R4 ;  /* 0x000000040f067825 */ /* 0x000fc600078e0204 */
[----:B------:R-:W3:Y:S04]  /*0760*/  LDG.E R16, desc[UR6][R2.64+0x4] ;  /* 0x0000040602107981 */ /* 0x000ee8000c1e1900 */
[----:B------:R-:W4:Y:S04]  /*0770*/  LDG.E R19, desc[UR6][R4.64] ;  /* 0x0000000604137981 */ /* 0x000f28000c1e1900 */
[----:B------:R-:W4:Y:S04]  /*0780*/  LDG.E R22, desc[UR6][R2.64+0x8] ;  /* 0x0000080602167981 */ /* 0x000f28000c1e1900 */
[----:B------:R-:W5:Y:S04]  /*0790*/  LDG.E R24, desc[UR6][R2.64+0xc] ;  /* 0x00000c0602187981 */ /* 0x000f68000c1e1900 */
[----:B------:R-:W5:Y:S01]  /*07a0*/  LDG.E R6, desc[UR6][R6.64] ;  /* 0x0000000606067981 */ /* 0x000f62000c1e1900 */
[----:B------:R-:W-:Y:S01]  /*07b0*/  IADD3 R17, PT, PT, R17, 0x4, RZ ;  /* 0x0000000411117810 */ /* 0x000fe20007ffe0ff */
[----:B--2---:R-:W-:-:S04]  /*07c0*/  FFMA R13, R13, R8, R26 ;  /* 0x000000080d0d7223 */ /* 0x004fc8000000001a */
[----:B---3--:R-:W-:-:S04]  /*07d0*/  FFMA R13, R16, R10, R13 ;  /* 0x0000000a100d7223 */ /* 0x008fc8000000000d */
[----:B----4-:R-:W-:-:S04]  /*07e0*/  FFMA R13, R22, R19, R13 ;  /* 0x00000013160d7223 */ /* 0x010fc8000000000d */
[----:B-----5:R-:W-:-:S07]  /*07f0*/  FFMA R26, R24, R6, R13 ;  /* 0x00000006181a7223 */ /* 0x020fce000000000d */
.L_x_35:
[----:B------:R-:W-:Y:S05]  /*0800*/  @!P1 BRA `(.L_x_32) ;  /* 0x0000000000689947 */ /* 0x000fea0003800000 */
[----:B------:R-:W0:Y:S01]  /*0810*/  LDC.64 R8, c[0x0][0x388] ;  /* 0x0000e200ff087b82 */ /* 0x000e220000000a00 */
[----:B------:R-:W-:Y:S02]  /*0820*/  ISETP.NE.AND P0, PT, R12, 0x1, PT ;  /* 0x000000010c00780c */ /* 0x000fe40003f05270 */
[----:B------:R-:W-:-:S04]  /*0830*/  LOP3.LUT R14, R14, 0x1, RZ, 0xc0, !PT ;  /* 0x000000010e0e7812 */ /* 0x000fc800078ec0ff */
[----:B------:R-:W-:Y:S01]  /*0840*/  ISETP.NE.U32.AND P1, PT, R14, 0x1, PT ;  /* 0x000000010e00780c */ /* 0x000fe20003f25070 */
[----:B------:R-:W1:Y:S06]  /*0850*/  LDC.64 R6, c[0x0][0x380] ;  /* 0x0000e000ff067b82 */ /* 0x000e6c0000000a00 */
[C---:B------:R-:W-:Y:S01]  /*0860*/  @P0 IMAD R13, R17.reuse, R15, R18 ;  /* 0x0000000f110d0224 */ /* 0x040fe200078e0212 */
[----:B------:R-:W-:Y:S01]  /*0870*/  @P0 IADD3 R11, PT, PT, R20, R17, RZ ;  /* 0x00000011140b0210 */ /* 0x000fe20007ffe0ff */
[----:B------:R-:W2:Y:S01]  /*0880*/  LDC.64 R4, c[0x0][0x380] ;  /* 0x0000e000ff047b82 */ /* 0x000ea20000000a00 */
[----:B------:R-:W-:-:S07]  /*0890*/  @P0 IADD3 R17, PT, PT, R17, 0x2, RZ ;  /* 0x0000000211110810 */ /* 0x000fce0007ffe0ff */
[----:B------:R-:W3:Y:S01]  /*08a0*/  LDC.64 R2, c[0x0][0x388] ;  /* 0x0000e200ff027b82 */ /* 0x000ee20000000a00 */
[----:B0-----:R-:W-:Y:S01]  /*08b0*/  @P0 IMAD.WIDE R8, R13, 0x4, R8 ;  /* 0x000000040d080825 */ /* 0x001fe200078e0208 */
[----:B------:R-:W-:-:S03]  /*08c0*/  @!P1 IADD3 R13, PT, PT, R20, R17, RZ ;  /* 0x00000011140d9210 */ /* 0x000fc60007ffe0ff */
[----:B------:R-:W-:Y:S01]  /*08d0*/  @!P1 IMAD R17, R17, R15, R18 ;  /* 0x0000000f11119224 */ /* 0x000fe200078e0212 */
[----:B------:R-:W4:Y:S01]  /*08e0*/  @P0 LDG.E R12, desc[UR6][R8.64] ;  /* 0x00000006080c0981 */ /* 0x000f22000c1e1900 */
[----:B-1----:R-:W-:-:S04]  /*08f0*/  @P0 IMAD.WIDE R6, R11, 0x4, R6 ;  /* 0x000000040b060825 */ /* 0x002fc800078e0206 */
[----:B------:R-:W-:Y:S01]  /*0900*/  @P0 IMAD.WIDE R10, R15, 0x4, R8 ;  /* 0x000000040f0a0825 */ /* 0x000fe200078e0208 */
[----:B------:R-:W5:Y:S04]  /*0910*/  @P0 LDG.E R19, desc[UR6][R6.64+0x4] ;  /* 0x0000040606130981 */ /* 0x000f68000c1e1900 */
[----:B------:R-:W4:Y:S01]  /*0920*/  @P0 LDG.E R15, desc[UR6][R6.64] ;  /* 0x00000006060f0981 */ /* 0x000f22000c1e1900 */
[----:B--2---:R-:W-:-:S03]  /*0930*/  @!P1 IMAD.WIDE R4, R13, 0x4, R4 ;  /* 0x000000040d049825 */ /* 0x004fc600078e0204 */
[----:B------:R-:W5:Y:S01]  /*0940*/  @P0 LDG.E R10, desc[UR6][R10.64] ;  /* 0x000000060a0a0981 */ /* 0x000f62000c1e1900 */
[----:B---3--:R-:W-:-:S03]  /*0950*/  @!P1 IMAD.WIDE R2, R17, 0x4, R2 ;  /* 0x0000000411029825 */ /* 0x008fc600078e0202 */
[----:B------:R-:W2:Y:S04]  /*0960*/  @!P1 LDG.E R5, desc[UR6][R4.64] ;  /* 0x0000000604059981 */ /* 0x000ea8000c1e1900 */
[----:B------:R-:W2:Y:S01]  /*0970*/  @!P1 LDG.E R2, desc[UR6][R2.64] ;  /* 0x0000000602029981 */ /* 0x000ea2000c1e1900 */
[----:B----4-:R-:W-:-:S04]  /*0980*/  @P0 FFMA R12, R15, R12, R26 ;  /* 0x0000000c0f0c0223 */ /* 0x010fc8000000001a */
[----:B-----5:R-:W-:-:S04]  /*0990*/  @P0 FFMA R26, R19, R10, R12 ;  /* 0x0000000a131a0223 */ /* 0x020fc8000000000c */
[----:B--2---:R-:W-:-:S07]  /*09a0*/  @!P1 FFMA R26, R5, R2, R26 ;  /* 0x00000002051a9223 */ /* 0x004fce000000001a */
.L_x_32:
[----:B------:R-:W0:Y:S02]  /*09b0*/  LDC.64 R2, c[0x0][0x390] ;  /* 0x0000e400ff027b82 */ /* 0x000e240000000a00 */
[----:B0-----:R-:W-:-:S05]  /*09c0*/  IMAD.WIDE R2, R0, 0x4, R2 ;  /* 0x0000000400027825 */ /* 0x001fca00078e0202 */
[----:B------:R-:W-:Y:S01]  /*09d0*/  STG.E desc[UR6][R2.64], R26 ;  /* 0x0000001a02007986 */ /* 0x000fe2000c101906 */
[----:B------:R-:W-:Y:S05]  /*09e0*/  EXIT ;  /* 0x000000000000794d */ /* 0x000fea0003800000 */
.L_x_36:
        /* <DEDUP_REMOVED lines=9> */
.L_x_47:


//--------------------- .text.sub                 --------------------------
	.section	.text.sub,"ax",@progbits
	.align	128
        .global         sub
        .type           sub,@function
        .size           sub,(.L_x_48 - sub)
        .other          sub,@"STO_CUDA_ENTRY STV_DEFAULT"
sub:
.text.sub:
        /* <DEDUP_REMOVED lines=8> */
[----:B------:R-:W4:Y:S01]  /*0080*/  LDC.64 R4, c[0x0][0x388] ;  /* 0x0000e200ff047b82 */ /* 0x000f220000000a00 */
[----:B0-----:R-:W-:-:S07]  /*0090*/  IMAD R0, R7, UR7, R0 ;  /* 0x0000000707007c24 */ /* 0x001fce000f8e0200 */
[----:B------:R-:W0:Y:S01]  /*00a0*/  LDC.64 R6, c[0x0][0x390] ;  /* 0x0000e400ff067b82 */ /* 0x000e220000000a00 */
[----:B-1----:R-:W-:-:S04]  /*00b0*/  IMAD R9, R0, UR6, R9 ;  /* 0x0000000600097c24 */ /* 0x002fc8000f8e0209 */
[----:B---3--:R-:W-:-:S06]  /*00c0*/  IMAD.WIDE R2, R9, 0x4, R2 ;  /* 0x0000000409027825 */ /* 0x008fcc00078e0202 */
[----:B--2---:R-:W2:Y:S01]  /*00d0*/  LDG.E R2, desc[UR4][R2.64] ;  /* 0x0000000402027981 */ /* 0x004ea2000c1e1900 */
[----:B----4-:R-:W-:-:S06]  /*00e0*/  IMAD.WIDE R4, R9, 0x4, R4 ;  /* 0x0000000409047825 */ /* 0x010fcc00078e0204 */
[----:B------:R-:W2:Y:S01]  /*00f0*/  LDG.E R5, desc[UR4][R4.64] ;  /* 0x0000000404057981 */ /* 0x000ea2000c1e1900 */
[----:B0-----:R-:W-:-:S04]  /*0100*/  IMAD.WIDE R6, R9, 0x4, R6 ;  /* 0x0000000409067825 */ /* 0x001fc800078e0206 */
[----:B--2---:R-:W-:-:S05]  /*0110*/  FADD R9, R2, -R5 ;  /* 0x8000000502097221 */ /* 0x004fca0000000000 */
[----:B------:R-:W-:Y:S01]  /*0120*/  STG.E desc[UR4][R6.64], R9 ;  /* 0x0000000906007986 */ /* 0x000fe2000c101904 */
[----:B------:R-:W-:Y:S05]  /*0130*/  EXIT ;  /* 0x000000000000794d */ /* 0x000fea0003800000 */
.L_x_37:
        /* <DEDUP_REMOVED lines=12> */
.L_x_48:


//--------------------- .text.add                 --------------------------
	.section	.text.add,"ax",@progbits
	.align	128
        .global         add
        .type           add,@function
        .size           add,(.L_x_49 - add)
        .other          add,@"STO_CUDA_ENTRY STV_DEFAULT"
add:
.text.add:
        /* <DEDUP_REMOVED lines=17> */
[----:B--2---:R-:W-:-:S05]  /*0110*/  FADD R9, R2, R5 ;  /* 0x0000000502097221 */ /* 0x004fca0000000000 */
[----:B------:R-:W-:Y:S01]  /*0120*/  STG.E desc[UR4][R6.64], R9 ;  /* 0x0000000906007986 */ /* 0x000fe2000c101904 */
[----:B------:R-:W-:Y:S05]  /*0130*/  EXIT ;  /* 0x000000000000794d */ /* 0x000fea0003800000 */
.L_x_38:
        /* <DEDUP_REMOVED lines=12> */
.L_x_49:


//--------------------- .nv.shared.reserved.0     --------------------------
	.section	.nv.shared.reserved.0,"aw",@nobits
	.weak		__nv_reservedSMEM_offset_0_alias
	.size		__nv_reservedSMEM_offset_0_alias, 0, 64
	.other		__nv_reservedSMEM_offset_0_alias,@"STO_CUDA_RESERVED_SHARED STV_DEFAULT"
__nv_reservedSMEM_offset_0_alias:
	.zero		0
	.zero		64


//--------------------- .nv.constant0.scalar_div  --------------------------
	.section	.nv.constant0.scalar_div,"a",@progbits
	.sectionflags	@""
	.align	4
.nv.constant0.scalar_div:
	.zero		916


//--------------------- .nv.constant0.scalar_sub  --------------------------
	.section	.nv.constant0.scalar_sub,"a",@progbits
	.sectionflags	@""
	.align	4
.nv.constant0.scalar_sub:
	.zero		916


//--------------------- .nv.constant0.div_scalar  --------------------------
	.section	.nv.constant0.div_scalar,"a",@progbits
	.sectionflags	@""
	.align	4
.nv.constant0.div_scalar:
	.zero		916


//--------------------- .nv.constant0.mul_scalar  --------------------------
	.section	.nv.constant0.mul_scalar,"a",@progbits
	.sectionflags	@""
	.align	4
.nv.constant0.mul_scalar:
	.zero		916


//--------------------- .nv.constant0.sub_scalar  --------------------------
	.section	.nv.constant0.sub_scalar,"a",@progbits
	.sectionflags	@""
	.align	4
.nv.constant0.sub_scalar:
	.zero		916


//--------------------- .nv.constant0.add_scalar  --------------------------
	.section	.nv.constant0.add_scalar,"a",@progbits
	.sectionflags	@""
	.align	4
.nv.constant0.add_scalar:
	.zero		916


//--------------------- .nv.constant0.dot         --------------------------
	.section	.nv.constant0.dot,"a",@progbits
	.sectionflags	@""
	.align	4
.nv.constant0.dot:
	.zero		936


//--------------------- .nv.constant0.sub         --------------------------
	.section	.nv.constant0.sub,"a",@progbits
	.sectionflags	@""
	.align	4
.nv.constant0.sub:
	.zero		920


//--------------------- .nv.constant0.add         --------------------------
	.section	.nv.constant0.add,"a",@progbits
	.sectionflags	@""
	.align	4
.nv.constant0.add:
	.zero		920


//--------------------- SYMBOLS --------------------------

	.type		.nv.reservedSmem.offset0,@object
	.size		.nv.reservedSmem.offset0,0x4
